// auto-generated by cutlass_sweep.gemm — config: {"arch": "sm_90", "cluster_m": 1, "cluster_n": 1, "dtype": "fp16", "dtype_b": "fp16", "layout": "nt", "stages": 5, "tile_k": 64, "tile_m": 64, "tile_n": 256}
#include "cutlass/cutlass.h"
#include "cutlass/gemm/collective/collective_builder.hpp"
#include "cutlass/gemm/device/gemm_universal_adapter.h"
#include "cutlass/gemm/kernel/gemm_universal.hpp"
#include "cutlass/epilogue/collective/collective_builder.hpp"

using ElemA = cutlass::half_t;
using ElemB = cutlass::half_t;
using ElemCD = cutlass::half_t;
using Acc  = float;
using TileShape    = cute::Shape<cute::_64, cute::_256, cute::_64>;
using ClusterShape = cute::Shape<cute::_1, cute::_1, cute::_1>;

using CollectiveEpilogue = typename cutlass::epilogue::collective::CollectiveBuilder<
    cutlass::arch::Sm90, cutlass::arch::OpClassTensorOp,
    TileShape, ClusterShape,
    cutlass::epilogue::collective::EpilogueTileAuto,
    Acc, Acc,
    ElemCD, cutlass::layout::RowMajor, 128 / cutlass::sizeof_bits<ElemCD>::value,
    ElemCD, cutlass::layout::RowMajor, 128 / cutlass::sizeof_bits<ElemCD>::value,
    cutlass::epilogue::collective::EpilogueScheduleAuto
  >::CollectiveOp;

using CollectiveMainloop = typename cutlass::gemm::collective::CollectiveBuilder<
    cutlass::arch::Sm90, cutlass::arch::OpClassTensorOp,
    ElemA, cutlass::layout::RowMajor, 128 / cutlass::sizeof_bits<ElemA>::value,
    ElemB, cutlass::layout::ColumnMajor, 128 / cutlass::sizeof_bits<ElemB>::value,
    Acc,
    TileShape, ClusterShape,
    cutlass::gemm::collective::StageCount<5>,
    cutlass::gemm::collective::KernelScheduleAuto
  >::CollectiveOp;

using GemmKernel = cutlass::gemm::kernel::GemmUniversal<
    cute::Shape<int,int,int,int>,
    CollectiveMainloop,
    CollectiveEpilogue
>;
using Gemm = cutlass::gemm::device::GemmUniversalAdapter<GemmKernel>;

// Force the device kernel symbol into the cubin without needing a host main.
auto* _anchor = &cutlass::device_kernel<GemmKernel>;


// ===== COMPILED SASS (sm_90a) =====

	.target	sm_90a

	.elftype	@"ET_EXEC"


//--------------------- .note.nv.tkinfo           --------------------------
	.section	.note.nv.tkinfo,"",@"SHT_NOTE"
	.sectionflags	@"SHF_NOTE_NV_TKINFO"
	.tkinfo
        /*0018*/ 	.word	0x00000002
        /*0030*/ 	.string	""
        /*0030*/ 	.string	"ptxas"
        /*0030*/ 	.string	"Cuda compilation tools, release 13.0, V13.0.88"
        /*0030*/ 	.string	"Build cuda_13.0.r13.0/compiler.36424714_0"
        /*0030*/ 	.string	"-arch sm_90a -m 64 "



//--------------------- .note.nv.cuinfo           --------------------------
	.section	.note.nv.cuinfo,"",@"SHT_NOTE"
	.sectionflags	@"SHF_NOTE_NV_CUINFO"
        /*0018*/ 	.short	0x0002
        /*001a*/ 	.short	0x005a
        /*001c*/ 	.short	0x0082
	.zero		2


//--------------------- .nv.info                  --------------------------
	.section	.nv.info,"",@"SHT_CUDA_INFO"
	.align	4


	//----- nvinfo : EIATTR_REGCOUNT
	.align		4
        /*0000*/ 	.byte	0x04, 0x2f
        /*0002*/ 	.short	(.L_15 - .L_14)
	.align		4
.L_14:
        /*0004*/ 	.word	index@(_ZN7cutlass13device_kernelINS_4gemm6kernel13GemmUniversalIN4cute5tupleIJiiiiEEENS1_10collective13CollectiveMmaINS1_34MainloopSm90TmaGmmaWarpSpecializedILi5ENS5_IJNS4_1CILi1EEESB_SB_EEENS1_32KernelTmaWarpSpecializedPingpongEEENS5_IJNSA_ILi64EEENSA_ILi256EEESF_EEENS_6half_tENS5_IJlSB_lEEESI_SJ_NS4_8TiledMMAINS4_8MMA_AtomIJNS4_4SM904GMMA26MMA_64x256x16_F32F16F16_SSILNSN_5MajorE0ELSP_0ELNSN_7ScaleInE1ELSQ_1EEEEEENS4_6LayoutISC_NS5_IJNSA_ILi0EEESU_SU_EEEEENS5_IJNS4_10UnderscoreESX_SX_EEEEENS4_13SM90_TMA_LOADENS4_14ComposedLayoutINS4_7SwizzleILi3ELi4ELi3EEENS4_18smem_ptr_flag_bitsILi16EEENST_INS5_IJNSA_ILi8EEESF_EEENS5_IJSF_SB_EEEEEEEvNS4_8identityES10_S1A_vS1B_EENS_8epilogue10collective6detail29Sm90TmaWarpSpecializedAdapterINS1E_15DefaultEpilogueISI_SJ_SJ_NS1D_6thread17LinearCombinationISI_Li1EffLNS1I_9ScaleType4KindE0ELNS_15FloatRoundStyleE2ESI_EENS1_15EpilogueDefaultEEEEEvvEEEEvNT_6ParamsE)
        /*0008*/ 	.word	0x000000a8


	//----- nvinfo : EIATTR_FRAME_SIZE
	.align		4
.L_15:
        /*000c*/ 	.byte	0x04, 0x11
        /*000e*/ 	.short	(.L_17 - .L_16)
	.align		4
.L_16:
        /*0010*/ 	.word	index@(_ZN7cutlass13device_kernelINS_4gemm6kernel13GemmUniversalIN4cute5tupleIJiiiiEEENS1_10collective13CollectiveMmaINS1_34MainloopSm90TmaGmmaWarpSpecializedILi5ENS5_IJNS4_1CILi1EEESB_SB_EEENS1_32KernelTmaWarpSpecializedPingpongEEENS5_IJNSA_ILi64EEENSA_ILi256EEESF_EEENS_6half_tENS5_IJlSB_lEEESI_SJ_NS4_8TiledMMAINS4_8MMA_AtomIJNS4_4SM904GMMA26MMA_64x256x16_F32F16F16_SSILNSN_5MajorE0ELSP_0ELNSN_7ScaleInE1ELSQ_1EEEEEENS4_6LayoutISC_NS5_IJNSA_ILi0EEESU_SU_EEEEENS5_IJNS4_10UnderscoreESX_SX_EEEEENS4_13SM90_TMA_LOADENS4_14ComposedLayoutINS4_7SwizzleILi3ELi4ELi3EEENS4_18smem_ptr_flag_bitsILi16EEENST_INS5_IJNSA_ILi8EEESF_EEENS5_IJSF_SB_EEEEEEEvNS4_8identityES10_S1A_vS1B_EENS_8epilogue10collective6detail29Sm90TmaWarpSpecializedAdapterINS1E_15DefaultEpilogueISI_SJ_SJ_NS1D_6thread17LinearCombinationISI_Li1EffLNS1I_9ScaleType4KindE0ELNS_15FloatRoundStyleE2ESI_EENS1_15EpilogueDefaultEEEEEvvEEEEvNT_6ParamsE)
        /*0014*/ 	.word	0x00000008


	//----- nvinfo : EIATTR_MIN_STACK_SIZE
	.align		4
.L_17:
        /*0018*/ 	.byte	0x04, 0x12
        /*001a*/ 	.short	(.L_19 - .L_18)
	.align		4
.L_18:
        /*001c*/ 	.word	index@(_ZN7cutlass13device_kernelINS_4gemm6kernel13GemmUniversalIN4cute5tupleIJiiiiEEENS1_10collective13CollectiveMmaINS1_34MainloopSm90TmaGmmaWarpSpecializedILi5ENS5_IJNS4_1CILi1EEESB_SB_EEENS1_32KernelTmaWarpSpecializedPingpongEEENS5_IJNSA_ILi64EEENSA_ILi256EEESF_EEENS_6half_tENS5_IJlSB_lEEESI_SJ_NS4_8TiledMMAINS4_8MMA_AtomIJNS4_4SM904GMMA26MMA_64x256x16_F32F16F16_SSILNSN_5MajorE0ELSP_0ELNSN_7ScaleInE1ELSQ_1EEEEEENS4_6LayoutISC_NS5_IJNSA_ILi0EEESU_SU_EEEEENS5_IJNS4_10UnderscoreESX_SX_EEEEENS4_13SM90_TMA_LOADENS4_14ComposedLayoutINS4_7SwizzleILi3ELi4ELi3EEENS4_18smem_ptr_flag_bitsILi16EEENST_INS5_IJNSA_ILi8EEESF_EEENS5_IJSF_SB_EEEEEEEvNS4_8identityES10_S1A_vS1B_EENS_8epilogue10collective6detail29Sm90TmaWarpSpecializedAdapterINS1E_15DefaultEpilogueISI_SJ_SJ_NS1D_6thread17LinearCombinationISI_Li1EffLNS1I_9ScaleType4KindE0ELNS_15FloatRoundStyleE2ESI_EENS1_15EpilogueDefaultEEEEEvvEEEEvNT_6ParamsE)
        /*0020*/ 	.word	0x00000008
.L_19:


//--------------------- .nv.compat                --------------------------
	.section	.nv.compat,"",@"SHT_CUDA_COMPAT_INFO"
	.align	4
        /*0000*/ 	.byte	0x02, 0x09, 0x01, 0x00, 0x02, 0x02, 0x04, 0x00, 0x02, 0x05, 0x05, 0x00, 0x03, 0x07, 0x01, 0x01
        /*0010*/ 	.byte	0x02, 0x03, 0x01, 0x00, 0x02, 0x06, 0x01, 0x00, 0x04, 0x0b, 0x08, 0x00, 0x00, 0x00, 0x00, 0x00
        /*0020*/ 	.byte	0x00, 0x00, 0x00, 0x00


//--------------------- .nv.info._ZN7cutlass13device_kernelINS_4gemm6kernel13GemmUniversalIN4cute5tupleIJiiiiEEENS1_10collective13CollectiveMmaINS1_34MainloopSm90TmaGmmaWarpSpecializedILi5ENS5_IJNS4_1CILi1EEESB_SB_EEENS1_32KernelTmaWarpSpecializedPingpongEEENS5_IJNSA_ILi64EEENSA_ILi256EEESF_EEENS_6half_tENS5_IJlSB_lEEESI_SJ_NS4_8TiledMMAINS4_8MMA_AtomIJNS4_4SM904GMMA26MMA_64x256x16_F32F16F16_SSILNSN_5MajorE0ELSP_0ELNSN_7ScaleInE1ELSQ_1EEEEEENS4_6LayoutISC_NS5_IJNSA_ILi0EEESU_SU_EEEEENS5_IJNS4_10UnderscoreESX_SX_EEEEENS4_13SM90_TMA_LOADENS4_14ComposedLayoutINS4_7SwizzleILi3ELi4ELi3EEENS4_18smem_ptr_flag_bitsILi16EEENST_INS5_IJNSA_ILi8EEESF_EEENS5_IJSF_SB_EEEEEEEvNS4_8identityES10_S1A_vS1B_EENS_8epilogue10collective6detail29Sm90TmaWarpSpecializedAdapterINS1E_15DefaultEpilogueISI_SJ_SJ_NS1D_6thread17LinearCombinationISI_Li1EffLNS1I_9ScaleType4KindE0ELNS_15FloatRoundStyleE2ESI_EENS1_15EpilogueDefaultEEEEEvvEEEEvNT_6ParamsE --------------------------
	.section	.nv.info._ZN7cutlass13device_kernelINS_4gemm6kernel13GemmUniversalIN4cute5tupleIJiiiiEEENS1_10collective13CollectiveMmaINS1_34MainloopSm90TmaGmmaWarpSpecializedILi5ENS5_IJNS4_1CILi1EEESB_SB_EEENS1_32KernelTmaWarpSpecializedPingpongEEENS5_IJNSA_ILi64EEENSA_ILi256EEESF_EEENS_6half_tENS5_IJlSB_lEEESI_SJ_NS4_8TiledMMAINS4_8MMA_AtomIJNS4_4SM904GMMA26MMA_64x256x16_F32F16F16_SSILNSN_5MajorE0ELSP_0ELNSN_7ScaleInE1ELSQ_1EEEEEENS4_6LayoutISC_NS5_IJNSA_ILi0EEESU_SU_EEEEENS5_IJNS4_10UnderscoreESX_SX_EEEEENS4_13SM90_TMA_LOADENS4_14ComposedLayoutINS4_7SwizzleILi3ELi4ELi3EEENS4_18smem_ptr_flag_bitsILi16EEENST_INS5_IJNSA_ILi8EEESF_EEENS5_IJSF_SB_EEEEEEEvNS4_8identityES10_S1A_vS1B_EENS_8epilogue10collective6detail29Sm90TmaWarpSpecializedAdapterINS1E_15DefaultEpilogueISI_SJ_SJ_NS1D_6thread17LinearCombinationISI_Li1EffLNS1I_9ScaleType4KindE0ELNS_15FloatRoundStyleE2ESI_EENS1_15EpilogueDefaultEEEEEvvEEEEvNT_6ParamsE,"",@"SHT_CUDA_INFO"
	.sectionflags	@""
	.align	4


	//----- nvinfo : EIATTR_CUDA_API_VERSION
	.align		4
        /*0000*/ 	.byte	0x04, 0x37
        /*0002*/ 	.short	(.L_21 - .L_20)
.L_20:
        /*0004*/ 	.word	0x00000082


	//----- nvinfo : EIATTR_KPARAM_INFO
	.align		4
.L_21:
        /*0008*/ 	.byte	0x04, 0x17
        /*000a*/ 	.short	(.L_23 - .L_22)
.L_22:
        /*000c*/ 	.word	0x00000000
        /*0010*/ 	.short	0x0000
        /*0012*/ 	.short	0x0070
        /*0014*/ 	.byte	0x00, 0xf0, 0x01, 0x10


	//----- nvinfo : EIATTR_SPARSE_MMA_MASK
	.align		4
.L_23:
        /*0018*/ 	.byte	0x03, 0x50
        /*001a*/ 	.short	0x0000


	//----- nvinfo : EIATTR_MAXREG_COUNT
	.align		4
        /*001c*/ 	.byte	0x03, 0x1b
        /*001e*/ 	.short	0x00a8


	//----- nvinfo : EIATTR_NUM_BARRIERS
	.align		4
        /*0020*/ 	.byte	0x02, 0x4c
        /*0022*/ 	.byte	0x01
	.zero		1


	//----- nvinfo : EIATTR_EXTERNS
	.align		4
        /*0024*/ 	.byte	0x04, 0x0f
        /*0026*/ 	.short	(.L_25 - .L_24)


	//   ....[0]....
	.align		4
.L_24:
        /*0028*/ 	.word	index@(__assertfail)


	//----- nvinfo : EIATTR_ANNOTATIONS
	.align		4
.L_25:
        /*002c*/ 	.byte	0x04, 0x55
        /*002e*/ 	.short	(.L_27 - .L_26)


	//   ....[0]....
.L_26:
        /*0030*/ 	.word	0x00000001
        /*0034*/ 	.byte	0xf0, 0x0a, 0x00, 0x00, 0x01, 0x00, 0x00, 0x00, 0xe0, 0x9c, 0x00, 0x00, 0x01, 0x00, 0x00, 0x00
        /*0044*/ 	.byte	0xf0, 0xa8, 0x00, 0x00


	//----- nvinfo : EIATTR_MERCURY_ISA_VERSION
	.align		4
.L_27:
        /*0048*/ 	.byte	0x03, 0x5f
        /*004a*/ 	.short	0x0101


	//----- nvinfo : EIATTR_INT_WARP_WIDE_INSTR_OFFSETS
	.align		4
        /*004c*/ 	.byte	0x04, 0x31
        /*004e*/ 	.short	(.L_29 - .L_28)


	//   ....[0]....
.L_28:
        /*0050*/ 	.word	0x00000400


	//   ....[1]....
        /*0054*/ 	.word	0x00000420


	//   ....[2]....
        /*0058*/ 	.word	0x000004a0


	//   ....[3]....
        /*005c*/ 	.word	0x000004b0


	//   ....[4]....
        /*0060*/ 	.word	0x000004c0


	//   ....[5]....
        /*0064*/ 	.word	0x000004e0


	//   ....[6]....
        /*0068*/ 	.word	0x00000570


	//   ....[7]....
        /*006c*/ 	.word	0x00000590


	//----- nvinfo : EIATTR_COOP_GROUP_MASK_REGIDS
	.align		4
.L_29:
        /*0070*/ 	.byte	0x04, 0x29
        /*0072*/ 	.short	(.L_31 - .L_30)


	//   ....[0]....
.L_30:
        /*0074*/ 	.word	0xffffffff


	//   ....[1]....
        /*0078*/ 	.word	0xffffffff


	//   ....[2]....
        /*007c*/ 	.word	0xffffffff


	//   ....[3]....
        /*0080*/ 	.word	0xffffffff


	//   ....[4]....
        /*0084*/ 	.word	0xffffffff


	//   ....[5]....
        /*0088*/ 	.word	0xffffffff


	//----- nvinfo : EIATTR_COOP_GROUP_INSTR_OFFSETS
	.align		4
.L_31:
        /*008c*/ 	.byte	0x04, 0x28
        /*008e*/ 	.short	(.L_33 - .L_32)


	//   ....[0]....
.L_32:
        /*0090*/ 	.word	0x00000070


	//   ....[1]....
        /*0094*/ 	.word	0x00000080


	//   ....[2]....
        /*0098*/ 	.word	0x00000140


	//   ....[3]....
        /*009c*/ 	.word	0x000002f0


	//   ....[4]....
        /*00a0*/ 	.word	0x00000330


	//   ....[5]....
        /*00a4*/ 	.word	0x00000380


	//----- nvinfo : EIATTR_REG_RECONFIG
	.align		4
.L_33:
        /*00a8*/ 	.byte	0x01, 0x54
	.zero		2


	//----- nvinfo : EIATTR_SYSCALL_OFFSETS
	.align		4
        /*00ac*/ 	.byte	0x04, 0x46
        /*00ae*/ 	.short	(.L_35 - .L_34)


	//   ....[0]....
.L_34:
        /*00b0*/ 	.word	0x000015a0


	//----- nvinfo : EIATTR_MBARRIER_INSTR_OFFSETS
	.align		4
.L_35:
        /*00b4*/ 	.byte	0x04, 0x39
        /*00b6*/ 	.short	(.L_37 - .L_36)


	//   ....[0]....
.L_36:
        /*00b8*/ 	.word	0x00000240
        /*00bc*/ 	.word	0x000000ff
        /*00c0*/ 	.word	0x00000000
        /*00c4*/ 	.short	0x0100
        /*00c6*/ 	.byte	0x08
	.zero		1


	//   ....[1]....
        /*00c8*/ 	.word	0x00000250
        /*00cc*/ 	.word	0x000000ff
        /*00d0*/ 	.word	0x00000028
        /*00d4*/ 	.short	0x0100
        /*00d6*/ 	.byte	0x08
	.zero		1


	//   ....[2]....
        /*00d8*/ 	.word	0x00000260
        /*00dc*/ 	.word	0x000000ff
        /*00e0*/ 	.word	0x00000008
        /*00e4*/ 	.short	0x0100
        /*00e6*/ 	.byte	0x08
	.zero		1


	//   ....[3]....
        /*00e8*/ 	.word	0x00000270
        /*00ec*/ 	.word	0x000000ff
        /*00f0*/ 	.word	0x00000030
        /*00f4*/ 	.short	0x0100
        /*00f6*/ 	.byte	0x08
	.zero		1


	//   ....[4]....
        /*00f8*/ 	.word	0x00000280
        /*00fc*/ 	.word	0x000000ff
        /*0100*/ 	.word	0x00000010
        /*0104*/ 	.short	0x0100
        /*0106*/ 	.byte	0x08
	.zero		1


	//   ....[5]....
        /*0108*/ 	.word	0x00000290
        /*010c*/ 	.word	0x000000ff
        /*0110*/ 	.word	0x00000038
        /*0114*/ 	.short	0x0100
        /*0116*/ 	.byte	0x08
	.zero		1


	//   ....[6]....
        /*0118*/ 	.word	0x000002a0
        /*011c*/ 	.word	0x000000ff
        /*0120*/ 	.word	0x00000018
        /*0124*/ 	.short	0x0100
        /*0126*/ 	.byte	0x08
	.zero		1


	//   ....[7]....
        /*0128*/ 	.word	0x000002b0
        /*012c*/ 	.word	0x000000ff
        /*0130*/ 	.word	0x00000040
        /*0134*/ 	.short	0x0100
        /*0136*/ 	.byte	0x08
	.zero		1


	//   ....[8]....
        /*0138*/ 	.word	0x000002c0
        /*013c*/ 	.word	0x000000ff
        /*0140*/ 	.word	0x00000020
        /*0144*/ 	.short	0x0100
        /*0146*/ 	.byte	0x08
	.zero		1


	//   ....[9]....
        /*0148*/ 	.word	0x000002d0
        /*014c*/ 	.word	0x000000ff
        /*0150*/ 	.word	0x00000048
        /*0154*/ 	.short	0x0100
        /*0156*/ 	.byte	0x08
	.zero		1


	//   ....[10]....
        /*0158*/ 	.word	0x000005d0
        /*015c*/ 	.word	0x000000ff
        /*0160*/ 	.word	0x00000080
        /*0164*/ 	.short	0x0100
        /*0166*/ 	.byte	0x08
	.zero		1


	//   ....[11]....
        /*0168*/ 	.word	0x00000640
        /*016c*/ 	.word	0x000000ff
        /*0170*/ 	.word	0x00000088
        /*0174*/ 	.short	0x0100
        /*0176*/ 	.byte	0x08
	.zero		1


	//   ....[12]....
        /*0178*/ 	.word	0x00000660
        /*017c*/ 	.word	0x000000ff
        /*0180*/ 	.word	0x00000060
        /*0184*/ 	.short	0x0100
        /*0186*/ 	.byte	0x09
	.zero		1


	//   ....[13]....
        /*0188*/ 	.word	0x00000670
        /*018c*/ 	.word	0x000000ff
        /*0190*/ 	.word	0x00000068
        /*0194*/ 	.short	0x0100
        /*0196*/ 	.byte	0x09
	.zero		1


	//   ....[14]....
        /*0198*/ 	.word	0x00000680
        /*019c*/ 	.word	0x000000ff
        /*01a0*/ 	.word	0x00000070
        /*01a4*/ 	.short	0x0100
        /*01a6*/ 	.byte	0x09
	.zero		1


	//   ....[15]....
        /*01a8*/ 	.word	0x00000690
        /*01ac*/ 	.word	0x000000ff
        /*01b0*/ 	.word	0x00000078
        /*01b4*/ 	.short	0x0100
        /*01b6*/ 	.byte	0x09
	.zero		1


	//   ....[16]....
        /*01b8*/ 	.word	0x00001480
        /*01bc*/ 	.word	0x0000009d
        /*01c0*/ 	.word	0x00000000
        /*01c4*/ 	.short	0x010a
        /*01c6*/ 	.byte	0x2a
	.zero		1


	//   ....[17]....
        /*01c8*/ 	.word	0x00001620
        /*01cc*/ 	.word	0x00000003
        /*01d0*/ 	.word	0x00000000
        /*01d4*/ 	.short	0x010a
        /*01d6*/ 	.byte	0x3f
	.zero		1


	//   ....[18]....
        /*01d8*/ 	.word	0x00001680
        /*01dc*/ 	.word	0x00000003
        /*01e0*/ 	.word	0x00000000
        /*01e4*/ 	.short	0x010a
        /*01e6*/ 	.byte	0x3f
	.zero		1


	//   ....[19]....
        /*01e8*/ 	.word	0x00001a10
        /*01ec*/ 	.word	0x000000ff
        /*01f0*/ 	.word	0x00000000
        /*01f4*/ 	.short	0x010a
        /*01f6*/ 	.byte	0x04
	.zero		1


	//   ....[20]....
        /*01f8*/ 	.word	0x00001a50
        /*01fc*/ 	.word	0x000000ff
        /*0200*/ 	.word	0x00000000
        /*0204*/ 	.short	0x010a
        /*0206*/ 	.byte	0x04
	.zero		1


	//   ....[21]....
        /*0208*/ 	.word	0x00001ce0
        /*020c*/ 	.word	0x000000ff
        /*0210*/ 	.word	0x00000000
        /*0214*/ 	.short	0x0101
        /*0216*/ 	.byte	0x04
	.zero		1


	//   ....[22]....
        /*0218*/ 	.word	0x00001dd0
        /*021c*/ 	.word	0x0000009e
        /*0220*/ 	.word	0x00000000
        /*0224*/ 	.short	0x0101
        /*0226*/ 	.byte	0x2d
	.zero		1


	//   ....[23]....
        /*0228*/ 	.word	0x00001ea0
        /*022c*/ 	.word	0x000000ff
        /*0230*/ 	.word	0x00000000
        /*0234*/ 	.short	0x0101
        /*0236*/ 	.byte	0x06
	.zero		1


	//   ....[24]....
        /*0238*/ 	.word	0x00001f50
        /*023c*/ 	.word	0x0000009d
        /*0240*/ 	.word	0x00000010
        /*0244*/ 	.short	0x010a
        /*0246*/ 	.byte	0x2a
	.zero		1


	//   ....[25]....
        /*0248*/ 	.word	0x00009d00
        /*024c*/ 	.word	0x000000a0
        /*0250*/ 	.word	0x00000000
        /*0254*/ 	.short	0x0101
        /*0256*/ 	.byte	0x2d
	.zero		1


	//   ....[26]....
        /*0258*/ 	.word	0x0000a660
        /*025c*/ 	.word	0x0000000a
        /*0260*/ 	.word	0x00000028
        /*0264*/ 	.short	0x010a
        /*0266*/ 	.byte	0x3f
	.zero		1


	//   ....[27]....
        /*0268*/ 	.word	0x0000aa00
        /*026c*/ 	.word	0x00000005
        /*0270*/ 	.word	0x00000088
        /*0274*/ 	.short	0x0101
        /*0276*/ 	.byte	0x3f
	.zero		1


	//   ....[28]....
        /*0278*/ 	.word	0x0000b180
        /*027c*/ 	.word	0x00000009
        /*0280*/ 	.word	0x00000000
        /*0284*/ 	.short	0x010a
        /*0286*/ 	.byte	0x3f
	.zero		1


	//   ....[29]....
        /*0288*/ 	.word	0x0000b200
        /*028c*/ 	.word	0x00000008
        /*0290*/ 	.word	0x00000000
        /*0294*/ 	.short	0x010a
        /*0296*/ 	.byte	0x3f
	.zero		1


	//   ....[30]....
        /*0298*/ 	.word	0x0000b290
        /*029c*/ 	.word	0x00000009
        /*02a0*/ 	.word	0x00000000
        /*02a4*/ 	.short	0x010a
        /*02a6*/ 	.byte	0x3f
	.zero		1


	//   ....[31]....
        /*02a8*/ 	.word	0x0000b320
        /*02ac*/ 	.word	0x00000006
        /*02b0*/ 	.word	0x00000000
        /*02b4*/ 	.short	0x010a
        /*02b6*/ 	.byte	0x3f
	.zero		1


	//   ....[32]....
        /*02b8*/ 	.word	0x0000b3b0
        /*02bc*/ 	.word	0x00000003
        /*02c0*/ 	.word	0x00000000
        /*02c4*/ 	.short	0x010a
        /*02c6*/ 	.byte	0x3f
	.zero		1


	//   ....[33]....
        /*02c8*/ 	.word	0x0000b410
        /*02cc*/ 	.word	0x0000009f
        /*02d0*/ 	.word	0x00000000
        /*02d4*/ 	.short	0x010a
        /*02d6*/ 	.byte	0x3f
	.zero		1


	//   ....[34]....
        /*02d8*/ 	.word	0x0000b460
        /*02dc*/ 	.word	0x00000003
        /*02e0*/ 	.word	0x00000000
        /*02e4*/ 	.short	0x010a
        /*02e6*/ 	.byte	0x3f
	.zero		1


	//   ....[35]....
        /*02e8*/ 	.word	0x0000b4c0
        /*02ec*/ 	.word	0x00000004
        /*02f0*/ 	.word	0x00000000
        /*02f4*/ 	.short	0x010a
        /*02f6*/ 	.byte	0x3f
	.zero		1


	//   ....[36]....
        /*02f8*/ 	.word	0x0000b510
        /*02fc*/ 	.word	0x0000009f
        /*0300*/ 	.word	0x00000010
        /*0304*/ 	.short	0x010a
        /*0306*/ 	.byte	0x3f
	.zero		1


	//   ....[37]....
        /*0308*/ 	.word	0x0000b5e0
        /*030c*/ 	.word	0x0000000a
        /*0310*/ 	.word	0x00000028
        /*0314*/ 	.short	0x010a
        /*0316*/ 	.byte	0x3f
	.zero		1


	//   ....[38]....
        /*0318*/ 	.word	0x0000b6b0
        /*031c*/ 	.word	0x00000009
        /*0320*/ 	.word	0x00000000
        /*0324*/ 	.short	0x010a
        /*0326*/ 	.byte	0x3f
	.zero		1


	//   ....[39]....
        /*0328*/ 	.word	0x0000b700
        /*032c*/ 	.word	0x00000008
        /*0330*/ 	.word	0x00000000
        /*0334*/ 	.short	0x010a
        /*0336*/ 	.byte	0x3f
	.zero		1


	//   ....[40]....
        /*0338*/ 	.word	0x0000b750
        /*033c*/ 	.word	0x00000009
        /*0340*/ 	.word	0x00000000
        /*0344*/ 	.short	0x010a
        /*0346*/ 	.byte	0x3f
	.zero		1


	//   ....[41]....
        /*0348*/ 	.word	0x0000b7a0
        /*034c*/ 	.word	0x00000006
        /*0350*/ 	.word	0x00000000
        /*0354*/ 	.short	0x010a
        /*0356*/ 	.byte	0x3f
	.zero		1


	//----- nvinfo : EIATTR_NUM_MBARRIERS
	.align		4
.L_37:
        /*0358*/ 	.byte	0x03, 0x38
        /*035a*/ 	.short	0x0010


	//----- nvinfo : EIATTR_EXIT_INSTR_OFFSETS
	.align		4
        /*035c*/ 	.byte	0x04, 0x1c
        /*035e*/ 	.short	(.L_39 - .L_38)


	//   ....[0]....
.L_38:
        /*0360*/ 	.word	0x000011a0


	//   ....[1]....
        /*0364*/ 	.word	0x00001200


	//   ....[2]....
        /*0368*/ 	.word	0x0000a390


	//   ....[3]....
        /*036c*/ 	.word	0x0000a3c0


	//   ....[4]....
        /*0370*/ 	.word	0x0000b400


	//----- nvinfo : EIATTR_MAX_THREADS
	.align		4
.L_39:
        /*0374*/ 	.byte	0x04, 0x05
        /*0376*/ 	.short	(.L_41 - .L_40)
.L_40:
        /*0378*/ 	.word	0x00000180
        /*037c*/ 	.word	0x00000001
        /*0380*/ 	.word	0x00000001


	//----- nvinfo : EIATTR_CRS_STACK_SIZE
	.align		4
.L_41:
        /*0384*/ 	.byte	0x04, 0x1e
        /*0386*/ 	.short	(.L_43 - .L_42)
.L_42:
        /*0388*/ 	.word	0x00000000


	//----- nvinfo : EIATTR_CBANK_PARAM_SIZE
	.align		4
.L_43:
        /*038c*/ 	.byte	0x03, 0x19
        /*038e*/ 	.short	0x0470


	//----- nvinfo : EIATTR_PARAM_CBANK
	.align		4
        /*0390*/ 	.byte	0x04, 0x0a
        /*0392*/ 	.short	(.L_45 - .L_44)
	.align		4
.L_44:
        /*0394*/ 	.word	index@(.nv.constant0._ZN7cutlass13device_kernelINS_4gemm6kernel13GemmUniversalIN4cute5tupleIJiiiiEEENS1_10collective13CollectiveMmaINS1_34MainloopSm90TmaGmmaWarpSpecializedILi5ENS5_IJNS4_1CILi1EEESB_SB_EEENS1_32KernelTmaWarpSpecializedPingpongEEENS5_IJNSA_ILi64EEENSA_ILi256EEESF_EEENS_6half_tENS5_IJlSB_lEEESI_SJ_NS4_8TiledMMAINS4_8MMA_AtomIJNS4_4SM904GMMA26MMA_64x256x16_F32F16F16_SSILNSN_5MajorE0ELSP_0ELNSN_7ScaleInE1ELSQ_1EEEEEENS4_6LayoutISC_NS5_IJNSA_ILi0EEESU_SU_EEEEENS5_IJNS4_10UnderscoreESX_SX_EEEEENS4_13SM90_TMA_LOADENS4_14ComposedLayoutINS4_7SwizzleILi3ELi4ELi3EEENS4_18smem_ptr_flag_bitsILi16EEENST_INS5_IJNSA_ILi8EEESF_EEENS5_IJSF_SB_EEEEEEEvNS4_8identityES10_S1A_vS1B_EENS_8epilogue10collective6detail29Sm90TmaWarpSpecializedAdapterINS1E_15DefaultEpilogueISI_SJ_SJ_NS1D_6thread17LinearCombinationISI_Li1EffLNS1I_9ScaleType4KindE0ELNS_15FloatRoundStyleE2ESI_EENS1_15EpilogueDefaultEEEEEvvEEEEvNT_6ParamsE)
        /*0398*/ 	.short	0x0210
        /*039a*/ 	.short	0x0470


	//----- nvinfo : EIATTR_SW_WAR
	.align		4
.L_45:
        /*039c*/ 	.byte	0x04, 0x36
        /*039e*/ 	.short	(.L_47 - .L_46)
.L_46:
        /*03a0*/ 	.word	0x00000008
.L_47:


//--------------------- .nv.callgraph             --------------------------
	.section	.nv.callgraph,"",@"SHT_CUDA_CALLGRAPH"
	.align	4
	.sectionentsize	8
	.align		4
        /*0000*/ 	.word	0x00000000
	.align		4
        /*0004*/ 	.word	0xffffffff
	.align		4
        /*0008*/ 	.word	index@(_ZN7cutlass13device_kernelINS_4gemm6kernel13GemmUniversalIN4cute5tupleIJiiiiEEENS1_10collective13CollectiveMmaINS1_34MainloopSm90TmaGmmaWarpSpecializedILi5ENS5_IJNS4_1CILi1EEESB_SB_EEENS1_32KernelTmaWarpSpecializedPingpongEEENS5_IJNSA_ILi64EEENSA_ILi256EEESF_EEENS_6half_tENS5_IJlSB_lEEESI_SJ_NS4_8TiledMMAINS4_8MMA_AtomIJNS4_4SM904GMMA26MMA_64x256x16_F32F16F16_SSILNSN_5MajorE0ELSP_0ELNSN_7ScaleInE1ELSQ_1EEEEEENS4_6LayoutISC_NS5_IJNSA_ILi0EEESU_SU_EEEEENS5_IJNS4_10UnderscoreESX_SX_EEEEENS4_13SM90_TMA_LOADENS4_14ComposedLayoutINS4_7SwizzleILi3ELi4ELi3EEENS4_18smem_ptr_flag_bitsILi16EEENST_INS5_IJNSA_ILi8EEESF_EEENS5_IJSF_SB_EEEEEEEvNS4_8identityES10_S1A_vS1B_EENS_8epilogue10collective6detail29Sm90TmaWarpSpecializedAdapterINS1E_15DefaultEpilogueISI_SJ_SJ_NS1D_6thread17LinearCombinationISI_Li1EffLNS1I_9ScaleType4KindE0ELNS_15FloatRoundStyleE2ESI_EENS1_15EpilogueDefaultEEEEEvvEEEEvNT_6ParamsE)
	.align		4
        /*000c*/ 	.word	index@(__assertfail)
	.align		4
        /*0010*/ 	.word	0x00000000
	.align		4
        /*0014*/ 	.word	0xfffffffe
	.align		4
        /*0018*/ 	.word	0x00000000
	.align		4
        /*001c*/ 	.word	0xfffffffd
	.align		4
        /*0020*/ 	.word	0x00000000
	.align		4
        /*0024*/ 	.word	0xfffffffc


//--------------------- .nv.constant4             --------------------------
	.section	.nv.constant4,"a",@progbits
	.align	8
	.align		8
.nv.constant4:
        /*0000*/ 	.dword	__assertfail
	.align		8
        /*0008*/ 	.dword	__unnamed_1
	.align		8
        /*0010*/ 	.dword	_ZN40_INTERNAL_5d17847c_4_k_cu_a308f28e_273334cuda3std3__45__cpo5beginE
	.align		8
        /*0018*/ 	.dword	_ZN40_INTERNAL_5d17847c_4_k_cu_a308f28e_273334cuda3std3__45__cpo3endE
	.align		8
        /*0020*/ 	.dword	_ZN40_INTERNAL_5d17847c_4_k_cu_a308f28e_273334cuda3std3__45__cpo6cbeginE
	.align		8
        /*0028*/ 	.dword	_ZN40_INTERNAL_5d17847c_4_k_cu_a308f28e_273334cuda3std3__45__cpo4cendE
	.align		8
        /*0030*/ 	.dword	_ZN40_INTERNAL_5d17847c_4_k_cu_a308f28e_273334cuda3std3__442_GLOBAL__N__5d17847c_4_k_cu_a308f28e_273336ignoreE
	.align		8
        /*0038*/ 	.dword	_ZN40_INTERNAL_5d17847c_4_k_cu_a308f28e_273334cuda3std3__419piecewise_constructE
	.align		8
        /*0040*/ 	.dword	_ZN40_INTERNAL_5d17847c_4_k_cu_a308f28e_273334cuda3std3__48in_placeE
	.align		8
        /*0048*/ 	.dword	_ZN40_INTERNAL_5d17847c_4_k_cu_a308f28e_273334cuda3std6ranges3__45__cpo4swapE
	.align		8
        /*0050*/ 	.dword	_ZN40_INTERNAL_5d17847c_4_k_cu_a308f28e_273334cuda3std6ranges3__45__cpo9iter_moveE
	.align		8
        /*0058*/ 	.dword	_ZN40_INTERNAL_5d17847c_4_k_cu_a308f28e_273334cute7productE
	.align		8
        /*0060*/ 	.dword	_ZN40_INTERNAL_5d17847c_4_k_cu_a308f28e_273334cute1_E
	.align		8
        /*0068*/ 	.dword	$str$22
	.align		8
        /*0070*/ 	.dword	$str$23


//--------------------- .text._ZN7cutlass13device_kernelINS_4gemm6kernel13GemmUniversalIN4cute5tupleIJiiiiEEENS1_10collective13CollectiveMmaINS1_34MainloopSm90TmaGmmaWarpSpecializedILi5ENS5_IJNS4_1CILi1EEESB_SB_EEENS1_32KernelTmaWarpSpecializedPingpongEEENS5_IJNSA_ILi64EEENSA_ILi256EEESF_EEENS_6half_tENS5_IJlSB_lEEESI_SJ_NS4_8TiledMMAINS4_8MMA_AtomIJNS4_4SM904GMMA26MMA_64x256x16_F32F16F16_SSILNSN_5MajorE0ELSP_0ELNSN_7ScaleInE1ELSQ_1EEEEEENS4_6LayoutISC_NS5_IJNSA_ILi0EEESU_SU_EEEEENS5_IJNS4_10UnderscoreESX_SX_EEEEENS4_13SM90_TMA_LOADENS4_14ComposedLayoutINS4_7SwizzleILi3ELi4ELi3EEENS4_18smem_ptr_flag_bitsILi16EEENST_INS5_IJNSA_ILi8EEESF_EEENS5_IJSF_SB_EEEEEEEvNS4_8identityES10_S1A_vS1B_EENS_8epilogue10collective6detail29Sm90TmaWarpSpecializedAdapterINS1E_15DefaultEpilogueISI_SJ_SJ_NS1D_6thread17LinearCombinationISI_Li1EffLNS1I_9ScaleType4KindE0ELNS_15FloatRoundStyleE2ESI_EENS1_15EpilogueDefaultEEEEEvvEEEEvNT_6ParamsE --------------------------
	.section	.text._ZN7cutlass13device_kernelINS_4gemm6kernel13GemmUniversalIN4cute5tupleIJiiiiEEENS1_10collective13CollectiveMmaINS1_34MainloopSm90TmaGmmaWarpSpecializedILi5ENS5_IJNS4_1CILi1EEESB_SB_EEENS1_32KernelTmaWarpSpecializedPingpongEEENS5_IJNSA_ILi64EEENSA_ILi256EEESF_EEENS_6half_tENS5_IJlSB_lEEESI_SJ_NS4_8TiledMMAINS4_8MMA_AtomIJNS4_4SM904GMMA26MMA_64x256x16_F32F16F16_SSILNSN_5MajorE0ELSP_0ELNSN_7ScaleInE1ELSQ_1EEEEEENS4_6LayoutISC_NS5_IJNSA_ILi0EEESU_SU_EEEEENS5_IJNS4_10UnderscoreESX_SX_EEEEENS4_13SM90_TMA_LOADENS4_14ComposedLayoutINS4_7SwizzleILi3ELi4ELi3EEENS4_18smem_ptr_flag_bitsILi16EEENST_INS5_IJNSA_ILi8EEESF_EEENS5_IJSF_SB_EEEEEEEvNS4_8identityES10_S1A_vS1B_EENS_8epilogue10collective6detail29Sm90TmaWarpSpecializedAdapterINS1E_15DefaultEpilogueISI_SJ_SJ_NS1D_6thread17LinearCombinationISI_Li1EffLNS1I_9ScaleType4KindE0ELNS_15FloatRoundStyleE2ESI_EENS1_15EpilogueDefaultEEEEEvvEEEEvNT_6ParamsE,"ax",@progbits
	.align	128
.text._ZN7cutlass13device_kernelINS_4gemm6kernel13GemmUniversalIN4cute5tupleIJiiiiEEENS1_10collective13CollectiveMmaINS1_34MainloopSm90TmaGmmaWarpSpecializedILi5ENS5_IJNS4_1CILi1EEESB_SB_EEENS1_32KernelTmaWarpSpecializedPingpongEEENS5_IJNSA_ILi64EEENSA_ILi256EEESF_EEENS_6half_tENS5_IJlSB_lEEESI_SJ_NS4_8TiledMMAINS4_8MMA_AtomIJNS4_4SM904GMMA26MMA_64x256x16_F32F16F16_SSILNSN_5MajorE0ELSP_0ELNSN_7ScaleInE1ELSQ_1EEEEEENS4_6LayoutISC_NS5_IJNSA_ILi0EEESU_SU_EEEEENS5_IJNS4_10UnderscoreESX_SX_EEEEENS4_13SM90_TMA_LOADENS4_14ComposedLayoutINS4_7SwizzleILi3ELi4ELi3EEENS4_18smem_ptr_flag_bitsILi16EEENST_INS5_IJNSA_ILi8EEESF_EEENS5_IJSF_SB_EEEEEEEvNS4_8identityES10_S1A_vS1B_EENS_8epilogue10collective6detail29Sm90TmaWarpSpecializedAdapterINS1E_15DefaultEpilogueISI_SJ_SJ_NS1D_6thread17LinearCombinationISI_Li1EffLNS1I_9ScaleType4KindE0ELNS_15FloatRoundStyleE2ESI_EENS1_15EpilogueDefaultEEEEEvvEEEEvNT_6ParamsE:
        .type           _ZN7cutlass13device_kernelINS_4gemm6kernel13GemmUniversalIN4cute5tupleIJiiiiEEENS1_10collective13CollectiveMmaINS1_34MainloopSm90TmaGmmaWarpSpecializedILi5ENS5_IJNS4_1CILi1EEESB_SB_EEENS1_32KernelTmaWarpSpecializedPingpongEEENS5_IJNSA_ILi64EEENSA_ILi256EEESF_EEENS_6half_tENS5_IJlSB_lEEESI_SJ_NS4_8TiledMMAINS4_8MMA_AtomIJNS4_4SM904GMMA26MMA_64x256x16_F32F16F16_SSILNSN_5MajorE0ELSP_0ELNSN_7ScaleInE1ELSQ_1EEEEEENS4_6LayoutISC_NS5_IJNSA_ILi0EEESU_SU_EEEEENS5_IJNS4_10UnderscoreESX_SX_EEEEENS4_13SM90_TMA_LOADENS4_14ComposedLayoutINS4_7SwizzleILi3ELi4ELi3EEENS4_18smem_ptr_flag_bitsILi16EEENST_INS5_IJNSA_ILi8EEESF_EEENS5_IJSF_SB_EEEEEEEvNS4_8identityES10_S1A_vS1B_EENS_8epilogue10collective6detail29Sm90TmaWarpSpecializedAdapterINS1E_15DefaultEpilogueISI_SJ_SJ_NS1D_6thread17LinearCombinationISI_Li1EffLNS1I_9ScaleType4KindE0ELNS_15FloatRoundStyleE2ESI_EENS1_15EpilogueDefaultEEEEEvvEEEEvNT_6ParamsE,@function
        .size           _ZN7cutlass13device_kernelINS_4gemm6kernel13GemmUniversalIN4cute5tupleIJiiiiEEENS1_10collective13CollectiveMmaINS1_34MainloopSm90TmaGmmaWarpSpecializedILi5ENS5_IJNS4_1CILi1EEESB_SB_EEENS1_32KernelTmaWarpSpecializedPingpongEEENS5_IJNSA_ILi64EEENSA_ILi256EEESF_EEENS_6half_tENS5_IJlSB_lEEESI_SJ_NS4_8TiledMMAINS4_8MMA_AtomIJNS4_4SM904GMMA26MMA_64x256x16_F32F16F16_SSILNSN_5MajorE0ELSP_0ELNSN_7ScaleInE1ELSQ_1EEEEEENS4_6LayoutISC_NS5_IJNSA_ILi0EEESU_SU_EEEEENS5_IJNS4_10UnderscoreESX_SX_EEEEENS4_13SM90_TMA_LOADENS4_14ComposedLayoutINS4_7SwizzleILi3ELi4ELi3EEENS4_18smem_ptr_flag_bitsILi16EEENST_INS5_IJNSA_ILi8EEESF_EEENS5_IJSF_SB_EEEEEEEvNS4_8identityES10_S1A_vS1B_EENS_8epilogue10collective6detail29Sm90TmaWarpSpecializedAdapterINS1E_15DefaultEpilogueISI_SJ_SJ_NS1D_6thread17LinearCombinationISI_Li1EffLNS1I_9ScaleType4KindE0ELNS_15FloatRoundStyleE2ESI_EENS1_15EpilogueDefaultEEEEEvvEEEEvNT_6ParamsE,(.L_x_327 - _ZN7cutlass13device_kernelINS_4gemm6kernel13GemmUniversalIN4cute5tupleIJiiiiEEENS1_10collective13CollectiveMmaINS1_34MainloopSm90TmaGmmaWarpSpecializedILi5ENS5_IJNS4_1CILi1EEESB_SB_EEENS1_32KernelTmaWarpSpecializedPingpongEEENS5_IJNSA_ILi64EEENSA_ILi256EEESF_EEENS_6half_tENS5_IJlSB_lEEESI_SJ_NS4_8TiledMMAINS4_8MMA_AtomIJNS4_4SM904GMMA26MMA_64x256x16_F32F16F16_SSILNSN_5MajorE0ELSP_0ELNSN_7ScaleInE1ELSQ_1EEEEEENS4_6LayoutISC_NS5_IJNSA_ILi0EEESU_SU_EEEEENS5_IJNS4_10UnderscoreESX_SX_EEEEENS4_13SM90_TMA_LOADENS4_14ComposedLayoutINS4_7SwizzleILi3ELi4ELi3EEENS4_18smem_ptr_flag_bitsILi16EEENST_INS5_IJNSA_ILi8EEESF_EEENS5_IJSF_SB_EEEEEEEvNS4_8identityES10_S1A_vS1B_EENS_8epilogue10collective6detail29Sm90TmaWarpSpecializedAdapterINS1E_15DefaultEpilogueISI_SJ_SJ_NS1D_6thread17LinearCombinationISI_Li1EffLNS1I_9ScaleType4KindE0ELNS_15FloatRoundStyleE2ESI_EENS1_15EpilogueDefaultEEEEEvvEEEEvNT_6ParamsE)
        .other          _ZN7cutlass13device_kernelINS_4gemm6kernel13GemmUniversalIN4cute5tupleIJiiiiEEENS1_10collective13CollectiveMmaINS1_34MainloopSm90TmaGmmaWarpSpecializedILi5ENS5_IJNS4_1CILi1EEESB_SB_EEENS1_32KernelTmaWarpSpecializedPingpongEEENS5_IJNSA_ILi64EEENSA_ILi256EEESF_EEENS_6half_tENS5_IJlSB_lEEESI_SJ_NS4_8TiledMMAINS4_8MMA_AtomIJNS4_4SM904GMMA26MMA_64x256x16_F32F16F16_SSILNSN_5MajorE0ELSP_0ELNSN_7ScaleInE1ELSQ_1EEEEEENS4_6LayoutISC_NS5_IJNSA_ILi0EEESU_SU_EEEEENS5_IJNS4_10UnderscoreESX_SX_EEEEENS4_13SM90_TMA_LOADENS4_14ComposedLayoutINS4_7SwizzleILi3ELi4ELi3EEENS4_18smem_ptr_flag_bitsILi16EEENST_INS5_IJNSA_ILi8EEESF_EEENS5_IJSF_SB_EEEEEEEvNS4_8identityES10_S1A_vS1B_EENS_8epilogue10collective6detail29Sm90TmaWarpSpecializedAdapterINS1E_15DefaultEpilogueISI_SJ_SJ_NS1D_6thread17LinearCombinationISI_Li1EffLNS1I_9ScaleType4KindE0ELNS_15FloatRoundStyleE2ESI_EENS1_15EpilogueDefaultEEEEEvvEEEEvNT_6ParamsE,@"STO_CUDA_ENTRY STV_DEFAULT"
_ZN7cutlass13device_kernelINS_4gemm6kernel13GemmUniversalIN4cute5tupleIJiiiiEEENS1_10collective13CollectiveMmaINS1_34MainloopSm90TmaGmmaWarpSpecializedILi5ENS5_IJNS4_1CILi1EEESB_SB_EEENS1_32KernelTmaWarpSpecializedPingpongEEENS5_IJNSA_ILi64EEENSA_ILi256EEESF_EEENS_6half_tENS5_IJlSB_lEEESI_SJ_NS4_8TiledMMAINS4_8MMA_AtomIJNS4_4SM904GMMA26MMA_64x256x16_F32F16F16_SSILNSN_5MajorE0ELSP_0ELNSN_7ScaleInE1ELSQ_1EEEEEENS4_6LayoutISC_NS5_IJNSA_ILi0EEESU_SU_EEEEENS5_IJNS4_10UnderscoreESX_SX_EEEEENS4_13SM90_TMA_LOADENS4_14ComposedLayoutINS4_7SwizzleILi3ELi4ELi3EEENS4_18smem_ptr_flag_bitsILi16EEENST_INS5_IJNSA_ILi8EEESF_EEENS5_IJSF_SB_EEEEEEEvNS4_8identityES10_S1A_vS1B_EENS_8epilogue10collective6detail29Sm90TmaWarpSpecializedAdapterINS1E_15DefaultEpilogueISI_SJ_SJ_NS1D_6thread17LinearCombinationISI_Li1EffLNS1I_9ScaleType4KindE0ELNS_15FloatRoundStyleE2ESI_EENS1_15EpilogueDefaultEEEEEvvEEEEvNT_6ParamsE:
[----:B------:R-:W0:Y:S02]  /*0000*/  LDC R1, c[0x0][0x28] ;  /* 0x00000a00ff017b82 */ /* 0x000e240000000800 */
[----:B0-----:R-:W-:Y:S01]  /*0010*/  VIADD R1, R1, 0xfffffff8 ;  /* 0xfffffff801017836 */ /* 0x001fe20000000000 */
[----:B------:R-:W0:Y:S01]  /*0020*/  S2R R4, SR_TID.X ;  /* 0x0000000000047919 */ /* 0x000e220000002100 */
[----:B------:R-:W-:Y:S01]  /*0030*/  ELECT P0, URZ, PT ;  /* 0x00000000003f782f */ /* 0x000fe20003800000 */
[----:B------:R-:W-:Y:S01]  /*0040*/  BSSY B0, `(.L_x_0) ;  /* 0x000000f000007945 */ /* 0x000fe20003800000 */
[--C-:B0-----:R-:W-:Y:S02]  /*0050*/  SHF.R.U32.HI R0, RZ, 0x5, R4.reuse ;  /* 0x00000005ff007819 */ /* 0x101fe40000011604 */
[----:B------:R-:W-:-:S03]  /*0060*/  SHF.R.U32.HI R5, RZ, 0x7, R4 ;  /* 0x00000007ff057819 */ /* 0x000fc60000011604 */
[----:B------:R-:W0:Y:S04]  /*0070*/  SHFL.IDX PT, R2, R0, RZ, 0x1f ;  /* 0x00001fff00027589 */ /* 0x000e2800000e0000 */
[----:B------:R1:W2:Y:S01]  /*0080*/  SHFL.IDX PT, R8, R5, RZ, 0x1f ;  /* 0x00001fff05087589 */ /* 0x0002a200000e0000 */
[----:B0-----:R-:W-:-:S13]  /*0090*/  ISETP.NE.OR P0, PT, R2, RZ, !P0 ;  /* 0x000000ff0200720c */ /* 0x001fda0004705670 */
[----:B-12---:R-:W-:Y:S05]  /*00a0*/  @P0 BRA `(.L_x_1) ;  /* 0x0000000000200947 */ /* 0x006fea0003800000 */
[----:B------:R-:W-:Y:S02]  /*00b0*/  ULDC.64 UR4, c[0x0][0x198] ;  /* 0x0000660000047ab9 */ /* 0x000fe40000000a00 */
[----:B------:R-:W-:Y:S02]  /*00c0*/  UIADD3 UR6, UP0, UR4, 0xf0, URZ ;  /* 0x000000f004067890 */ /* 0x000fe4000ff1e03f */
[----:B------:R-:W-:Y:S02]  /*00d0*/  UIADD3 UR4, UP1, UR4, 0x1f0, URZ ;  /* 0x000001f004047890 */ /* 0x000fe4000ff3e03f */
[----:B------:R-:W-:Y:S02]  /*00e0*/  UIADD3.X UR7, URZ, UR5, URZ, UP0, !UPT ;  /* 0x000000053f077290 */ /* 0x000fe400087fe43f */
[----:B------:R-:W-:-:S07]  /*00f0*/  UIADD3.X UR5, URZ, UR5, URZ, UP1, !UPT ;  /* 0x000000053f057290 */ /* 0x000fce0008ffe43f */
[----:B------:R0:W-:Y:S02]  /*0100*/  UTMACCTL.PF [UR6] ;  /* 0x00000000060079b9 */ /* 0x0001e40008040000 */
[----:B------:R0:W-:Y:S02]  /*0110*/  UTMACCTL.PF [UR4] ;  /* 0x00000000040079b9 */ /* 0x0001e40008040000 */
[----:B0-----:R-:W-:Y:S01]  /*0120*/  NOP ;  /* 0x0000000000007918 */ /* 0x001fe20000000000 */
.L_x_1:
[----:B------:R-:W-:Y:S05]  /*0130*/  BSYNC B0 ;  /* 0x0000000000007941 */ /* 0x000fea0003800000 */
.L_x_0:
[----:B------:R-:W0:Y:S02]  /*0140*/  SHFL.IDX PT, R3, R0, RZ, 0x1f ;  /* 0x00001fff00037589 */ /* 0x000e2400000e0000 */
[----:B0-----:R-:W-:-:S13]  /*0150*/  ISETP.NE.AND P0, PT, R3, RZ, PT ;  /* 0x000000ff0300720c */ /* 0x001fda0003f05270 */
[----:B------:R-:W-:Y:S05]  /*0160*/  @P0 BRA `(.L_x_2) ;  /* 0x0000000000600947 */ /* 0x000fea0003800000 */
[----:B------:R-:W0:Y:S01]  /*0170*/  S2UR UR8, SR_CgaCtaId ;  /* 0x00000000000879c3 */ /* 0x000e220000008800 */
[----:B------:R-:W-:Y:S01]  /*0180*/  UMOV UR4, 0x400 ;  /* 0x0000040000047882 */ /* 0x000fe20000000000 */
[----:B------:R-:W-:Y:S01]  /*0190*/  UMOV UR5, 0x1 ;  /* 0x0000000100057882 */ /* 0x000fe20000000000 */
[----:B------:R-:W-:Y:S01]  /*01a0*/  UMOV UR6, 0x80 ;  /* 0x0000008000067882 */ /* 0x000fe20000000000 */
[----:B------:R-:W-:Y:S01]  /*01b0*/  ELECT P0, URZ, PT ;  /* 0x00000000003f782f */ /* 0x000fe20003800000 */
[----:B------:R-:W-:-:S04]  /*01c0*/  UIADD3 UR6, -UR6, 0x100000, URZ ;  /* 0x0010000006067890 */ /* 0x000fc8000fffe13f */
[----:B------:R-:W-:Y:S02]  /*01d0*/  USHF.L.U32 UR7, UR6, 0xb, URZ ;  /* 0x0000000b06077899 */ /* 0x000fe4000800063f */
[----:B------:R-:W-:Y:S02]  /*01e0*/  USHF.L.U32 UR6, UR6, 0x1, URZ ;  /* 0x0000000106067899 */ /* 0x000fe4000800063f */
[----:B0-----:R-:W-:Y:S02]  /*01f0*/  ULEA UR8, UR8, UR4, 0x18 ;  /* 0x0000000408087291 */ /* 0x001fe4000f8ec03f */
[----:B------:R-:W-:-:S04]  /*0200*/  UIADD3 UR4, -UR5, 0x100000, URZ ;  /* 0x0010000005047890 */ /* 0x000fc8000fffe13f */
[----:B------:R-:W-:Y:S02]  /*0210*/  USHF.L.U32 UR5, UR4, 0xb, URZ ;  /* 0x0000000b04057899 */ /* 0x000fe4000800063f */
[----:B------:R-:W-:Y:S01]  /*0220*/  USHF.L.U32 UR4, UR4, 0x1, URZ ;  /* 0x0000000104047899 */ /* 0x000fe2000800063f */
[----:B------:R-:W0:Y:S11]  /*0230*/  FENCE.VIEW.ASYNC.S ;  /* 0x00000000000073c6 */ /* 0x000e360000000000 */
[----:B0-----:R0:W1:Y:S01]  /*0240*/  SYNCS.EXCH.64 URZ, [UR8], UR4 ;  /* 0x00000004083f75b2 */ /* 0x0010620008000100 */
[----:B------:R0:W2:Y:S01]  /*0250*/  SYNCS.EXCH.64 URZ, [UR8+0x28], UR6 ;  /* 0x00002806083f75b2 */ /* 0x0000a20008000100 */
[----:B------:R0:W3:Y:S01]  /*0260*/  SYNCS.EXCH.64 URZ, [UR8+0x8], UR4 ;  /* 0x00000804083f75b2 */ /* 0x0000e20008000100 */
[----:B------:R0:W4:Y:S01]  /*0270*/  SYNCS.EXCH.64 URZ, [UR8+0x30], UR6 ;  /* 0x00003006083f75b2 */ /* 0x0001220008000100 */
[----:B------:R0:W0:Y:S01]  /*0280*/  SYNCS.EXCH.64 URZ, [UR8+0x10], UR4 ;  /* 0x00001004083f75b2 */ /* 0x0000220008000100 */
[----:B------:R0:W0:Y:S01]  /*0290*/  SYNCS.EXCH.64 URZ, [UR8+0x38], UR6 ;  /* 0x00003806083f75b2 */ /* 0x0000220008000100 */
[----:B------:R0:W0:Y:S01]  /*02a0*/  SYNCS.EXCH.64 URZ, [UR8+0x18], UR4 ;  /* 0x00001804083f75b2 */ /* 0x0000220008000100 */
[----:B------:R0:W0:Y:S01]  /*02b0*/  SYNCS.EXCH.64 URZ, [UR8+0x40], UR6 ;  /* 0x00004006083f75b2 */ /* 0x0000220008000100 */
[----:B------:R0:W0:Y:S01]  /*02c0*/  SYNCS.EXCH.64 URZ, [UR8+0x20], UR4 ;  /* 0x00002004083f75b2 */ /* 0x0000220008000100 */
[----:B------:R0:W0:Y:S01]  /*02d0*/  SYNCS.EXCH.64 URZ, [UR8+0x48], UR6 ;  /* 0x00004806083f75b2 */ /* 0x0000220008000100 */
[----:B------:R-:W-:Y:S01]  /*02e0*/  NOP ;  /* 0x0000000000007918 */ /* 0x000fe20000000000 */
.L_x_2:
[----:B------:R-:W5:Y:S01]  /*02f0*/  SHFL.IDX PT, R6, R0, RZ, 0x1f ;  /* 0x00001fff00067589 */ /* 0x000f6200000e0000 */
[----:B------:R-:W-:Y:S01]  /*0300*/  ELECT P0, URZ, PT ;  /* 0x00000000003f782f */ /* 0x000fe20003800000 */
[----:B------:R-:W-:Y:S01]  /*0310*/  NOP ;  /* 0x0000000000007918 */ /* 0x000fe20000000000 */
[----:B------:R-:W-:Y:S01]  /*0320*/  ELECT P1, URZ, PT ;  /* 0x00000000003f782f */ /* 0x000fe20003820000 */
[----:B------:R-:W1:Y:S01]  /*0330*/  SHFL.IDX PT, R3, R0, RZ, 0x1f ;  /* 0x00001fff00037589 */ /* 0x000e6200000e0000 */
[----:B0-----:R-:W-:Y:S01]  /*0340*/  UMOV UR4, 0x20 ;  /* 0x0000002000047882 */ /* 0x001fe20000000000 */
[----:B------:R-:W-:Y:S01]  /*0350*/  UMOV UR11, 0x80 ;  /* 0x00000080000b7882 */ /* 0x000fe20000000000 */
[----:B------:R-:W-:Y:S01]  /*0360*/  NOP ;  /* 0x0000000000007918 */ /* 0x000fe20000000000 */
[C---:B------:R-:W-:Y:S01]  /*0370*/  VIADD R33, R8.reuse, 0xffffffff ;  /* 0xffffffff08217836 */ /* 0x040fe20000000000 */
[----:B------:R-:W0:Y:S01]  /*0380*/  SHFL.IDX PT, R5, R5, RZ, 0x1f ;  /* 0x00001fff05057589 */ /* 0x000e2200000e0000 */
[----:B------:R-:W-:Y:S01]  /*0390*/  ULDC.64 UR36, c[0x0][0x208] ;  /* 0x0000820000247ab9 */ /* 0x000fe20000000a00 */
[----:B------:R-:W-:-:S02]  /*03a0*/  ISETP.NE.AND P2, PT, R8, RZ, PT ;  /* 0x000000ff0800720c */ /* 0x000fc40003f45270 */
[----:B------:R-:W-:Y:S02]  /*03b0*/  ISETP.GE.U32.AND P3, PT, R33, 0x2, PT ;  /* 0x000000022100780c */ /* 0x000fe40003f66070 */
[----:B-----5:R-:W-:Y:S02]  /*03c0*/  ISETP.NE.OR P0, PT, R6, RZ, !P0 ;  /* 0x000000ff0600720c */ /* 0x020fe40004705670 */
[----:B-1----:R-:W-:Y:S02]  /*03d0*/  ISETP.NE.OR P1, PT, R3, RZ, !P1 ;  /* 0x000000ff0300720c */ /* 0x002fe40004f25670 */
[----:B------:R-:W-:-:S04]  /*03e0*/  SHF.R.S32.HI R3, RZ, 0x1f, R2 ;  /* 0x0000001fff037819 */ /* 0x000fc80000011402 */
[----:B------:R-:W-:-:S05]  /*03f0*/  LEA.HI R3, R3, R2, RZ, 0x2 ;  /* 0x0000000203037211 */ /* 0x000fca00078f10ff */
[----:B------:R-:W-:Y:S01]  /*0400*/  VOTEU.ALL UP0, P0 ;  /* 0x00000000003f7886 */ /* 0x000fe20000000000 */
[----:B------:R-:W-:Y:S01]  /*0410*/  LOP3.LUT R3, R3, 0xfffffffc, RZ, 0xc0, !PT ;  /* 0xfffffffc03037812 */ /* 0x000fe200078ec0ff */
[----:B------:R-:W-:-:S03]  /*0420*/  VOTEU.ALL UP1, P1 ;  /* 0x00000000003f7886 */ /* 0x000fc60000820000 */
[----:B------:R-:W1:Y:S01]  /*0430*/  @!UP0 S2UR UR7, SR_CgaCtaId ;  /* 0x00000000000789c3 */ /* 0x000e620000008800 */
[----:B------:R-:W-:Y:S01]  /*0440*/  @!UP0 UMOV UR6, 0x400 ;  /* 0x0000040000068882 */ /* 0x000fe20000000000 */
[----:B------:R-:W-:-:S04]  /*0450*/  @!UP0 UIADD3 UR4, -UR4, 0x100000, URZ ;  /* 0x0010000004048890 */ /* 0x000fc8000fffe13f */
[----:B------:R-:W-:Y:S02]  /*0460*/  @!UP0 USHF.L.U32 UR5, UR4, 0xb, URZ ;  /* 0x0000000b04058899 */ /* 0x000fe4000800063f */
[----:B------:R-:W-:Y:S01]  /*0470*/  @!UP0 USHF.L.U32 UR4, UR4, 0x1, URZ ;  /* 0x0000000104048899 */ /* 0x000fe2000800063f */
[----:B------:R-:W-:Y:S01]  /*0480*/  IMAD.IADD R0, R2, 0x1, -R3 ;  /* 0x0000000102007824 */ /* 0x000fe200078e0a03 */
[----:B------:R-:W-:Y:S01]  /*0490*/  @!UP1 UMOV UR9, 0x400 ;  /* 0x0000040000099882 */ /* 0x000fe20000000000 */
[----:B------:R-:W-:Y:S01]  /*04a0*/  VOTEU.ALL UP2, P1 ;  /* 0x00000000003f7886 */ /* 0x000fe20000840000 */
[----:B------:R-:W-:Y:S01]  /*04b0*/  VOTEU.ALL UP3, P1 ;  /* 0x00000000003f7886 */ /* 0x000fe20000860000 */
[----:B------:R-:W-:Y:S01]  /*04c0*/  VOTEU.ALL UP4, P1 ;  /* 0x00000000003f7886 */ /* 0x000fe20000880000 */
[----:B------:R-:W5:Y:S01]  /*04d0*/  @!UP1 S2UR UR10, SR_CgaCtaId ;  /* 0x00000000000a99c3 */ /* 0x000f620000008800 */
[----:B------:R-:W-:Y:S01]  /*04e0*/  VOTEU.ALL UP5, P1 ;  /* 0x00000000003f7886 */ /* 0x000fe200008a0000 */
[----:B------:R-:W-:-:S04]  /*04f0*/  SHF.R.S32.HI R3, RZ, 0x1f, R4 ;  /* 0x0000001fff037819 */ /* 0x000fc80000011404 */
[----:B------:R-:W-:-:S04]  /*0500*/  LEA.HI R3, R3, R4, RZ, 0x7 ;  /* 0x0000000403037211 */ /* 0x000fc800078f38ff */
[----:B------:R-:W-:-:S05]  /*0510*/  LOP3.LUT R3, R3, 0xffffff80, RZ, 0xc0, !PT ;  /* 0xffffff8003037812 */ /* 0x000fca00078ec0ff */
[----:B------:R-:W-:Y:S01]  /*0520*/  IMAD.IADD R3, R4, 0x1, -R3 ;  /* 0x0000000104037824 */ /* 0x000fe200078e0a03 */
[----:B-1----:R-:W-:Y:S02]  /*0530*/  @!UP0 ULEA UR8, UR7, UR6, 0x18 ;  /* 0x0000000607088291 */ /* 0x002fe4000f8ec03f */
[----:B------:R-:W-:-:S04]  /*0540*/  @!UP1 UIADD3 UR6, -UR11, 0x100000, URZ ;  /* 0x001000000b069890 */ /* 0x000fc8000fffe13f */
[----:B------:R-:W-:Y:S02]  /*0550*/  @!UP1 USHF.L.U32 UR7, UR6, 0xb, URZ ;  /* 0x0000000b06079899 */ /* 0x000fe4000800063f */
[----:B------:R-:W-:Y:S01]  /*0560*/  @!UP1 USHF.L.U32 UR6, UR6, 0x1, URZ ;  /* 0x0000000106069899 */ /* 0x000fe2000800063f */
[----:B------:R-:W-:Y:S01]  /*0570*/  VOTEU.ALL UP0, P0 ;  /* 0x00000000003f7886 */ /* 0x000fe20000000000 */
[----:B-----5:R-:W-:Y:S01]  /*0580*/  @!UP1 ULEA UR9, UR10, UR9, 0x18 ;  /* 0x000000090a099291 */ /* 0x020fe2000f8ec03f */
[----:B------:R-:W-:Y:S02]  /*0590*/  VOTEU.ALL UP1, P0 ;  /* 0x00000000003f7886 */ /* 0x000fe40000020000 */
[----:B------:R-:W-:Y:S01]  /*05a0*/  ULDC.64 UR10, c[0x0][0x598] ;  /* 0x00016600000a7ab9 */ /* 0x000fe20000000a00 */
[----:B------:R-:W-:Y:S01]  /*05b0*/  ISETP.NE.AND P0, PT, R0, 0x3, PT ;  /* 0x000000030000780c */ /* 0x000fe20003f05270 */
[----:B------:R-:W1:Y:S02]  /*05c0*/  FENCE.VIEW.ASYNC.S ;  /* 0x00000000000073c6 */ /* 0x000e640000000000 */
[----:B-1----:R1:W2:Y:S01]  /*05d0*/  @!UP0 SYNCS.EXCH.64 URZ, [UR8+0x80], UR4 ;  /* 0x00008004083f85b2 */ /* 0x0022a20008000100 */
[----:B------:R-:W-:-:S02]  /*05e0*/  ISETP.NE.U32.AND P1, PT, RZ, UR10, PT ;  /* 0x0000000aff007c0c */ /* 0x000fc4000bf25070 */
[----:B------:R-:W-:Y:S02]  /*05f0*/  ISETP.EQ.OR P0, PT, R0, RZ, !P0 ;  /* 0x000000ff0000720c */ /* 0x000fe40004702670 */
[----:B------:R-:W-:Y:S02]  /*0600*/  ISETP.NE.AND.EX P1, PT, RZ, UR11, PT, P1 ;  /* 0x0000000bff007c0c */ /* 0x000fe4000bf25310 */
[----:B------:R-:W-:-:S04]  /*0610*/  ISETP.EQ.AND P0, PT, R8, RZ, P0 ;  /* 0x000000ff0800720c */ /* 0x000fc80000702270 */
[----:B------:R-:W-:-:S04]  /*0620*/  SEL R16, RZ, 0x1, !P0 ;  /* 0x00000001ff107807 */ /* 0x000fc80004000000 */
[----:B------:R-:W-:Y:S01]  /*0630*/  SEL R16, R16, 0x2, P3 ;  /* 0x0000000210107807 */ /* 0x000fe20001800000 */
[----:B------:R1:W2:Y:S01]  /*0640*/  @!UP1 SYNCS.EXCH.64 URZ, [UR8+0x88], UR4 ;  /* 0x00008804083f95b2 */ /* 0x0002a20008000100 */
[----:B------:R-:W-:Y:S01]  /*0650*/  NOP ;  /* 0x0000000000007918 */ /* 0x000fe20000000000 */
[----:B------:R1:W2:Y:S01]  /*0660*/  @!UP2 SYNCS.EXCH.64 URZ, [UR9+0x60], UR6 ;  /* 0x00006006093fa5b2 */ /* 0x0002a20008000100 */
[----:B------:R1:W2:Y:S01]  /*0670*/  @!UP3 SYNCS.EXCH.64 URZ, [UR9+0x68], UR6 ;  /* 0x00006806093fb5b2 */ /* 0x0002a20008000100 */
[----:B------:R1:W2:Y:S01]  /*0680*/  @!UP4 SYNCS.EXCH.64 URZ, [UR9+0x70], UR6 ;  /* 0x00007006093fc5b2 */ /* 0x0002a20008000100 */
[----:B------:R1:W2:Y:S01]  /*0690*/  @!UP5 SYNCS.EXCH.64 URZ, [UR9+0x78], UR6 ;  /* 0x00007806093fd5b2 */ /* 0x0002a20008000100 */
[----:B------:R-:W-:Y:S01]  /*06a0*/  NOP ;  /* 0x0000000000007918 */ /* 0x000fe20000000000 */
[----:B--234-:R-:W-:Y:S06]  /*06b0*/  BAR.SYNC.DEFER_BLOCKING 0x0 ;  /* 0x0000000000007b1d */ /* 0x01cfec0000010000 */
[----:B01----:R-:W-:Y:S05]  /*06c0*/  @!P1 BRA `(.L_x_3) ;  /* 0x00000000001c9947 */ /* 0x003fea0003800000 */
[----:B------:R-:W0:Y:S02]  /*06d0*/  LDC.64 R6, c[0x0][0x598] ;  /* 0x00016600ff067b82 */ /* 0x000e240000000a00 */
[----:B0-----:R-:W2:Y:S02]  /*06e0*/  LDG.E.64 R6, desc[UR36][R6.64] ;  /* 0x0000002406067981 */ /* 0x001ea4000c1e1b00 */
[----:B--2---:R-:W-:-:S04]  /*06f0*/  ISETP.NE.U32.AND P0, PT, R6, RZ, PT ;  /* 0x000000ff0600720c */ /* 0x004fc80003f05070 */
[----:B------:R-:W-:-:S13]  /*0700*/  ISETP.NE.AND.EX P0, PT, R7, RZ, PT, P0 ;  /* 0x000000ff0700720c */ /* 0x000fda0003f05300 */
[----:B------:R-:W-:Y:S05]  /*0710*/  @!P0 BRA `(.L_x_3) ;  /* 0x0000000000088947 */ /* 0x000fea0003800000 */
[----:B------:R1:W5:Y:S01]  /*0720*/  LD.E R153, desc[UR36][R6.64] ;  /* 0x0000002406997980 */ /* 0x000362000c101900 */
[----:B------:R-:W-:Y:S05]  /*0730*/  BRA `(.L_x_4) ;  /* 0x0000000000247947 */ /* 0x000fea0003800000 */
.L_x_3:
[----:B------:R-:W-:Y:S02]  /*0740*/  ULDC.64 UR4, c[0x0][0x588] ;  /* 0x0001620000047ab9 */ /* 0x000fe40000000a00 */
[----:B------:R-:W-:-:S04]  /*0750*/  ISETP.NE.U32.AND P0, PT, RZ, UR4, PT ;  /* 0x00000004ff007c0c */ /* 0x000fc8000bf05070 */
[----:B------:R-:W-:-:S13]  /*0760*/  ISETP.NE.AND.EX P0, PT, RZ, UR5, PT, P0 ;  /* 0x00000005ff007c0c */ /* 0x000fda000bf05300 */
[----:B------:R-:W-:Y:S05]  /*0770*/  @!P0 BRA `(.L_x_5) ;  /* 0x00000000000c8947 */ /* 0x000fea0003800000 */
[----:B------:R-:W0:Y:S02]  /*0780*/  LDC.64 R6, c[0x0][0x588] ;  /* 0x00016200ff067b82 */ /* 0x000e240000000a00 */
[----:B0-----:R0:W5:Y:S01]  /*0790*/  LDG.E R153, desc[UR36][R6.64] ;  /* 0x0000002406997981 */ /* 0x001162000c1e1900 */
[----:B------:R-:W-:Y:S05]  /*07a0*/  BRA `(.L_x_4) ;  /* 0x0000000000087947 */ /* 0x000fea0003800000 */
.L_x_5:
[----:B------:R-:W-:Y:S02]  /*07b0*/  ULDC UR4, c[0x0][0x580] ;  /* 0x0001600000047ab9 */ /* 0x000fe40000000800 */
[----:B------:R-:W-:-:S07]  /*07c0*/  IMAD.U32 R153, RZ, RZ, UR4 ;  /* 0x00000004ff997e24 */ /* 0x000fce000f8e00ff */
.L_x_4:
[----:B------:R-:W-:Y:S02]  /*07d0*/  ULDC.64 UR4, c[0x0][0x5a0] ;  /* 0x0001680000047ab9 */ /* 0x000fe40000000a00 */
[----:B------:R-:W-:-:S04]  /*07e0*/  ISETP.NE.U32.AND P0, PT, RZ, UR4, PT ;  /* 0x00000004ff007c0c */ /* 0x000fc8000bf05070 */
[----:B------:R-:W-:-:S13]  /*07f0*/  ISETP.NE.AND.EX P0, PT, RZ, UR5, PT, P0 ;  /* 0x00000005ff007c0c */ /* 0x000fda000bf05300 */
[----:B------:R-:W-:Y:S05]  /*0800*/  @!P0 BRA `(.L_x_6) ;  /* 0x00000000001c8947 */ /* 0x000fea0003800000 */
[----:B01----:R-:W0:Y:S02]  /*0810*/  LDC.64 R6, c[0x0][0x5a0] ;  /* 0x00016800ff067b82 */ /* 0x003e240000000a00 */
[----:B0-----:R-:W2:Y:S02]  /*0820*/  LDG.E.64 R6, desc[UR36][R6.64] ;  /* 0x0000002406067981 */ /* 0x001ea4000c1e1b00 */
[----:B--2---:R-:W-:-:S04]  /*0830*/  ISETP.NE.U32.AND P0, PT, R6, RZ, PT ;  /* 0x000000ff0600720c */ /* 0x004fc80003f05070 */
[----:B------:R-:W-:-:S13]  /*0840*/  ISETP.NE.AND.EX P0, PT, R7, RZ, PT, P0 ;  /* 0x000000ff0700720c */ /* 0x000fda0003f05300 */
[----:B------:R-:W-:Y:S05]  /*0850*/  @!P0 BRA `(.L_x_6) ;  /* 0x0000000000088947 */ /* 0x000fea0003800000 */
[----:B------:R3:W5:Y:S01]  /*0860*/  LD.E R152, desc[UR36][R6.64] ;  /* 0x0000002406987980 */ /* 0x000762000c101900 */
[----:B------:R-:W-:Y:S05]  /*0870*/  BRA `(.L_x_7) ;  /* 0x0000000000247947 */ /* 0x000fea0003800000 */
.L_x_6:
[----:B------:R-:W-:Y:S02]  /*0880*/  ULDC.64 UR4, c[0x0][0x590] ;  /* 0x0001640000047ab9 */ /* 0x000fe40000000a00 */
[----:B------:R-:W-:-:S04]  /*0890*/  ISETP.NE.U32.AND P0, PT, RZ, UR4, PT ;  /* 0x00000004ff007c0c */ /* 0x000fc8000bf05070 */
[----:B------:R-:W-:-:S13]  /*08a0*/  ISETP.NE.AND.EX P0, PT, RZ, UR5, PT, P0 ;  /* 0x00000005ff007c0c */ /* 0x000fda000bf05300 */
[----:B------:R-:W-:Y:S05]  /*08b0*/  @!P0 BRA `(.L_x_8) ;  /* 0x00000000000c8947 */ /* 0x000fea0003800000 */
[----:B01----:R-:W0:Y:S02]  /*08c0*/  LDC.64 R6, c[0x0][0x590] ;  /* 0x00016400ff067b82 */ /* 0x003e240000000a00 */
[----:B0-----:R2:W5:Y:S01]  /*08d0*/  LDG.E R152, desc[UR36][R6.64] ;  /* 0x0000002406987981 */ /* 0x001562000c1e1900 */
[----:B------:R-:W-:Y:S05]  /*08e0*/  BRA `(.L_x_7) ;  /* 0x0000000000087947 */ /* 0x000fea0003800000 */
.L_x_8:
[----:B------:R-:W-:Y:S02]  /*08f0*/  ULDC UR4, c[0x0][0x584] ;  /* 0x0001610000047ab9 */ /* 0x000fe40000000800 */
[----:B------:R-:W-:-:S07]  /*0900*/  IMAD.U32 R152, RZ, RZ, UR4 ;  /* 0x00000004ff987e24 */ /* 0x000fce000f8e00ff */
.L_x_7:
[----:B------:R-:W4:Y:S01]  /*0910*/  LDC R2, c[0x0][0x65c] ;  /* 0x00019700ff027b82 */ /* 0x000f220000000800 */
[----:B------:R-:W4:Y:S01]  /*0920*/  S2R R14, SR_CTAID.Y ;  /* 0x00000000000e7919 */ /* 0x000f220000002600 */
[----:B------:R-:W-:Y:S01]  /*0930*/  ULDC UR6, c[0x0][0x28c] ;  /* 0x0000a30000067ab9 */ /* 0x000fe20000000800 */
[----:B------:R-:W-:Y:S01]  /*0940*/  ISETP.NE.AND P0, PT, R8, 0x2, PT ;  /* 0x000000020800780c */ /* 0x000fe20003f05270 */
[----:B------:R-:W-:Y:S01]  /*0950*/  UIADD3 UR6, UR6, 0x3f, URZ ;  /* 0x0000003f06067890 */ /* 0x000fe2000fffe03f */
[----:B0123--:R-:W0:Y:S01]  /*0960*/  S2R R6, SR_CTAID.X ;  /* 0x0000000000067919 */ /* 0x00fe220000002500 */
[----:B------:R-:W-:Y:S01]  /*0970*/  IMAD.MOV.U32 R7, RZ, RZ, RZ ;  /* 0x000000ffff077224 */ /* 0x000fe200078e00ff */
[----:B------:R-:W-:Y:S01]  /*0980*/  UMOV UR38, URZ ;  /* 0x0000003f00267c82 */ /* 0x000fe20008000000 */
[----:B------:R-:W-:Y:S01]  /*0990*/  USHF.R.S32.HI UR7, URZ, 0x1f, UR6 ;  /* 0x0000001f3f077899 */ /* 0x000fe20008011406 */
[----:B------:R-:W-:Y:S01]  /*09a0*/  UMOV UR39, URZ ;  /* 0x0000003f00277c82 */ /* 0x000fe20008000000 */
[----:B------:R-:W-:-:S02]  /*09b0*/  ULDC.64 UR8, c[0x0][0x650] ;  /* 0x0001940000087ab9 */ /* 0x000fc40000000a00 */
[----:B------:R-:W-:-:S04]  /*09c0*/  ULEA.HI UR7, UR7, UR6, URZ, 0x6 ;  /* 0x0000000607077291 */ /* 0x000fc8000f8f303f */
[----:B------:R-:W-:Y:S01]  /*09d0*/  USHF.R.S32.HI UR40, URZ, 0x6, UR7 ;  /* 0x000000063f287899 */ /* 0x000fe20008011407 */
[----:B----4-:R-:W-:-:S13]  /*09e0*/  ISETP.NE.AND P1, PT, R2, 0x1, PT ;  /* 0x000000010200780c */ /* 0x010fda0003f25270 */
[----:B------:R-:W0:Y:S01]  /*09f0*/  @P1 LDC R19, c[0x0][0x10] ;  /* 0x00000400ff131b82 */ /* 0x000e220000000800 */
[----:B------:R-:W-:Y:S02]  /*0a00*/  @P1 IMAD.MOV.U32 R8, RZ, RZ, R14 ;  /* 0x000000ffff081224 */ /* 0x000fe400078e000e */
[----:B------:R-:W-:Y:S02]  /*0a10*/  @P1 IMAD.MOV.U32 R9, RZ, RZ, RZ ;  /* 0x000000ffff091224 */ /* 0x000fe400078e00ff */
[----:B------:R-:W-:-:S03]  /*0a20*/  @P1 IMAD.MOV.U32 R17, RZ, RZ, RZ ;  /* 0x000000ffff111224 */ /* 0x000fc600078e00ff */
[----:B------:R-:W1:Y:S01]  /*0a30*/  @!P1 LDC R11, c[0x0][0xc] ;  /* 0x00000300ff0b9b82 */ /* 0x000e620000000800 */
[----:B------:R-:W-:Y:S01]  /*0a40*/  ULDC UR4, c[0x0][0xc] ;  /* 0x0000030000047ab9 */ /* 0x000fe20000000800 */
[----:B------:R-:W-:Y:S02]  /*0a50*/  ULDC UR5, c[0x0][0x10] ;  /* 0x0000040000057ab9 */ /* 0x000fe40000000800 */
[----:B------:R-:W-:-:S04]  /*0a60*/  UIMAD.WIDE.U32 UR4, UR4, UR5, URZ ;  /* 0x00000005040472a5 */ /* 0x000fc8000f8e003f */
[----:B------:R-:W2:Y:S01]  /*0a70*/  LDC R2, c[0x0][0x14] ;  /* 0x00000500ff027b82 */ /* 0x000ea20000000800 */
[----:B0-----:R-:W-:-:S04]  /*0a80*/  @P1 IMAD.WIDE.U32 R18, R6, R19, R8 ;  /* 0x0000001306121225 */ /* 0x001fc800078e0008 */
[----:B------:R-:W-:Y:S02]  /*0a90*/  @P1 IMAD.IADD R17, R19, 0x1, R17 ;  /* 0x0000000113111824 */ /* 0x000fe400078e0211 */
[----:B-1----:R-:W-:-:S04]  /*0aa0*/  @!P1 IMAD.WIDE.U32 R8, R11, R14, R6 ;  /* 0x0000000e0b089225 */ /* 0x002fc800078e0006 */
[----:B------:R-:W-:Y:S02]  /*0ab0*/  @!P1 IMAD.MOV.U32 R18, RZ, RZ, R8 ;  /* 0x000000ffff129224 */ /* 0x000fe400078e0008 */
[----:B------:R-:W-:Y:S02]  /*0ac0*/  @!P1 IMAD.MOV.U32 R17, RZ, RZ, R9 ;  /* 0x000000ffff119224 */ /* 0x000fe400078e0009 */
[----:B--2---:R-:W-:-:S04]  /*0ad0*/  IMAD.WIDE.U32 R12, R2, UR4, RZ ;  /* 0x00000004020c7c25 */ /* 0x004fc8000f8e00ff */
[----:B------:R-:W-:Y:S01]  /*0ae0*/  IMAD R23, R2, UR5, RZ ;  /* 0x0000000502177c24 */ /* 0x000fe2000f8e02ff */
[----:B------:R0:W-:Y:S03]  /*0af0*/  STL.64 [R1], R12 ;  /* 0x0000000c01007387 */ /* 0x0001e60000100a00 */
[----:B------:R-:W-:Y:S01]  /*0b00*/  IMAD.IADD R23, R13, 0x1, R23 ;  /* 0x000000010d177824 */ /* 0x000fe200078e0217 */
[----:B------:R-:W-:Y:S06]  /*0b10*/  @P0 BRA `(.L_x_9) ;  /* 0x0000000000200947 */ /* 0x000fec0003800000 */
[----:B------:R-:W-:Y:S01]  /*0b20*/  UISETP.GE.U32.AND UP0, UPT, UR40, 0x5, UPT ;  /* 0x000000052800788c */ /* 0x000fe2000bf06070 */
[----:B------:R-:W-:Y:S01]  /*0b30*/  IADD3 R18, P0, R18, R12, RZ ;  /* 0x0000000c12127210 */ /* 0x000fe20007f1e0ff */
[----:B------:R-:W-:Y:S01]  /*0b40*/  UIMAD.WIDE.U32 UR4, UR40, -0x33333333, URZ ;  /* 0xcccccccd280478a5 */ /* 0x000fe2000f8e003f */
[----:B------:R-:W-:-:S03]  /*0b50*/  UMOV UR39, URZ ;  /* 0x0000003f00277c82 */ /* 0x000fc60008000000 */
[----:B------:R-:W-:Y:S01]  /*0b60*/  USHF.R.U32.HI UR4, URZ, 0x2, UR5 ;  /* 0x000000023f047899 */ /* 0x000fe20008011605 */
[----:B------:R-:W-:-:S03]  /*0b70*/  IMAD.X R17, R23, 0x1, R17, P0 ;  /* 0x0000000117117824 */ /* 0x000fc600000e0611 */
[----:B------:R-:W-:Y:S02]  /*0b80*/  UIMAD UR38, UR4, -0x5, UR40 ;  /* 0xfffffffb042678a4 */ /* 0x000fe4000f8e0228 */
[----:B------:R-:W-:-:S12]  /*0b90*/  @UP0 ULOP3.LUT UR39, UR4, 0x1, URZ, 0xc0, !UPT ;  /* 0x0000000104270892 */ /* 0x000fd8000f8ec03f */
.L_x_9:
[----:B------:R-:W-:Y:S01]  /*0ba0*/  ISETP.GE.U32.AND P0, PT, R18, UR8, PT ;  /* 0x0000000812007c0c */ /* 0x000fe2000bf06070 */
[----:B------:R-:W-:Y:S01]  /*0bb0*/  IMAD.MOV.U32 R19, RZ, RZ, -0x1 ;  /* 0xffffffffff137424 */ /* 0x000fe200078e00ff */
[----:B------:R-:W-:Y:S01]  /*0bc0*/  PRMT R8, RZ, 0x7610, R8 ;  /* 0x00007610ff087816 */ /* 0x000fe20000000008 */
[----:B------:R-:W-:Y:S01]  /*0bd0*/  IMAD.MOV.U32 R22, RZ, RZ, -0x1 ;  /* 0xffffffffff167424 */ /* 0x000fe200078e00ff */
[----:B------:R-:W-:Y:S01]  /*0be0*/  ISETP.GE.U32.AND.EX P0, PT, R17, UR9, PT, P0 ;  /* 0x0000000911007c0c */ /* 0x000fe2000bf06100 */
[----:B------:R-:W-:-:S12]  /*0bf0*/  IMAD.MOV.U32 R2, RZ, RZ, -0x1 ;  /* 0xffffffffff027424 */ /* 0x000fd800078e00ff */
[----:B------:R-:W-:Y:S05]  /*0c00*/  @P0 BRA `(.L_x_10) ;  /* 0x00000004005c0947 */ /* 0x000fea0003800000 */
[----:B------:R-:W1:Y:S01]  /*0c10*/  LDC.64 R20, c[0x0][0x628] ;  /* 0x00018a00ff147b82 */ /* 0x000e620000000a00 */
[----:B------:R-:W-:Y:S02]  /*0c20*/  IMAD.MOV.U32 R8, RZ, RZ, R18 ;  /* 0x000000ffff087224 */ /* 0x000fe400078e0012 */
[----:B------:R-:W-:-:S05]  /*0c30*/  IMAD.MOV.U32 R9, RZ, RZ, R17 ;  /* 0x000000ffff097224 */ /* 0x000fca00078e0011 */
[----:B------:R-:W2:Y:S08]  /*0c40*/  LDC R2, c[0x0][0x630] ;  /* 0x00018c00ff027b82 */ /* 0x000eb00000000800 */
[----:B------:R-:W3:Y:S01]  /*0c50*/  LDC.64 R24, c[0x0][0x620] ;  /* 0x00018800ff187b82 */ /* 0x000ee20000000a00 */
[----:B-1----:R-:W-:-:S04]  /*0c60*/  ISETP.NE.U32.AND P0, PT, R20, RZ, PT ;  /* 0x000000ff1400720c */ /* 0x002fc80003f05070 */
[----:B------:R-:W-:-:S13]  /*0c70*/  ISETP.NE.AND.EX P0, PT, R21, RZ, PT, P0 ;  /* 0x000000ff1500720c */ /* 0x000fda0003f05300 */
[----:B--23--:R-:W-:Y:S05]  /*0c80*/  @!P0 BRA `(.L_x_11) ;  /* 0x0000000000288947 */ /* 0x00cfea0003800000 */
[----:B0-----:R-:W0:Y:S02]  /*0c90*/  LDC R13, c[0x0][0x634] ;  /* 0x00018d00ff0d7b82 */ /* 0x001e240000000800 */
[----:B0-----:R-:W-:-:S05]  /*0ca0*/  IADD3 R13, P0, R18, R13, RZ ;  /* 0x0000000d120d7210 */ /* 0x001fca0007f1e0ff */
[----:B------:R-:W-:-:S04]  /*0cb0*/  IMAD.X R15, RZ, RZ, R17, P0 ;  /* 0x000000ffff0f7224 */ /* 0x000fc800000e0611 */
[----:B------:R-:W-:-:S04]  /*0cc0*/  IMAD.WIDE.U32 R8, R15, R20, RZ ;  /* 0x000000140f087225 */ /* 0x000fc800078e00ff */
[----:B------:R-:W-:-:S04]  /*0cd0*/  IMAD.WIDE.U32 R10, P0, R13, R21, R8 ;  /* 0x000000150d0a7225 */ /* 0x000fc80007800008 */
[----:B------:R-:W-:-:S04]  /*0ce0*/  IMAD.WIDE.U32 R8, R13, R20, RZ ;  /* 0x000000140d087225 */ /* 0x000fc800078e00ff */
[----:B------:R-:W-:Y:S01]  /*0cf0*/  IMAD.X R13, RZ, RZ, RZ, P0 ;  /* 0x000000ffff0d7224 */ /* 0x000fe200000e06ff */
[----:B------:R-:W-:Y:S01]  /*0d00*/  IADD3 RZ, P0, R9, R10, RZ ;  /* 0x0000000a09ff7210 */ /* 0x000fe20007f1e0ff */
[----:B------:R-:W-:-:S04]  /*0d10*/  IMAD.MOV.U32 R12, RZ, RZ, R11 ;  /* 0x000000ffff0c7224 */ /* 0x000fc800078e000b */
[----:B------:R-:W-:-:S08]  /*0d20*/  IMAD.WIDE.U32.X R8, R15, R21, R12, P0 ;  /* 0x000000150f087225 */ /* 0x000fd000000e040c */
.L_x_11:
[-CC-:B------:R-:W-:Y:S01]  /*0d30*/  SHF.R.U64 R31, R8, R2.reuse, R9.reuse ;  /* 0x00000002081f7219 */ /* 0x180fe20000001209 */
[----:B0-----:R-:W0:Y:S01]  /*0d40*/  LDC R12, c[0x0][0x618] ;  /* 0x00018600ff0c7b82 */ /* 0x001e220000000800 */
[----:B------:R-:W-:Y:S01]  /*0d50*/  SHF.R.U32.HI R7, RZ, R2, R9 ;  /* 0x00000002ff077219 */ /* 0x000fe20000011609 */
[----:B------:R-:W-:Y:S01]  /*0d60*/  ULDC UR4, c[0x0][0x150] ;  /* 0x0000540000047ab9 */ /* 0x000fe20000000800 */
[----:B------:R-:W-:Y:S01]  /*0d70*/  IADD3 R11, P0, RZ, -R31, RZ ;  /* 0x8000001fff0b7210 */ /* 0x000fe20007f1e0ff */
[----:B------:R-:W-:Y:S01]  /*0d80*/  IMAD.MOV.U32 R19, RZ, RZ, R17 ;  /* 0x000000ffff137224 */ /* 0x000fe200078e0011 */
[----:B------:R-:W-:-:S03]  /*0d90*/  I2FP.F32.U32 R2, R6 ;  /* 0x0000000600027245 */ /* 0x000fc60000201000 */
[----:B------:R-:W1:Y:S01]  /*0da0*/  LDC.64 R26, c[0x0][0x640] ;  /* 0x00019000ff1a7b82 */ /* 0x000e620000000a00 */
[----:B------:R-:W-:Y:S02]  /*0db0*/  IMAD.X R13, RZ, RZ, ~R7, P0 ;  /* 0x000000ffff0d7224 */ /* 0x000fe400000e0e07 */
[----:B------:R-:W-:Y:S01]  /*0dc0*/  FMUL R2, R2, UR4 ;  /* 0x0000000402027c20 */ /* 0x000fe20008400000 */
[----:B------:R-:W-:Y:S01]  /*0dd0*/  IMAD.WIDE.U32 R8, R11, R24, R18 ;  /* 0x000000180b087225 */ /* 0x000fe200078e0012 */
[----:B------:R-:W-:-:S03]  /*0de0*/  ULDC UR4, c[0x0][0x154] ;  /* 0x0000550000047ab9 */ /* 0x000fc60000000800 */
[----:B------:R-:W-:Y:S01]  /*0df0*/  IMAD R10, R13, R24, RZ ;  /* 0x000000180d0a7224 */ /* 0x000fe200078e02ff */
[----:B------:R-:W2:Y:S01]  /*0e00*/  LDC R7, c[0x0][0x144] ;  /* 0x00005100ff077b82 */ /* 0x000ea20000000800 */
[----:B------:R-:W3:Y:S02]  /*0e10*/  F2I.U32.TRUNC.NTZ R2, R2 ;  /* 0x0000000200027305 */ /* 0x000ee4000020f000 */
[----:B------:R-:W-:-:S04]  /*0e20*/  IMAD R11, R11, R25, R10 ;  /* 0x000000190b0b7224 */ /* 0x000fc800078e020a */
[----:B------:R-:W-:Y:S01]  /*0e30*/  IMAD.IADD R9, R9, 0x1, R11 ;  /* 0x0000000109097824 */ /* 0x000fe200078e020b */
[----:B------:R-:W4:Y:S01]  /*0e40*/  LDC R22, c[0x0][0x608] ;  /* 0x00018200ff167b82 */ /* 0x000f220000000800 */
[----:B------:R-:W-:-:S03]  /*0e50*/  IMAD.MOV.U32 R11, RZ, RZ, -0x1 ;  /* 0xffffffffff0b7424 */ /* 0x000fc600078e00ff */
[--C-:B0-----:R-:W-:Y:S02]  /*0e60*/  SHF.R.U64 R20, R8, R12, R9.reuse ;  /* 0x0000000c08147219 */ /* 0x101fe40000001209 */
[----:B------:R-:W-:Y:S02]  /*0e70*/  I2FP.F32.U32 R8, R14 ;  /* 0x0000000e00087245 */ /* 0x000fe40000201000 */
[----:B------:R-:W0:Y:S01]  /*0e80*/  LDC R24, c[0x0][0x658] ;  /* 0x00019600ff187b82 */ /* 0x000e220000000800 */
[----:B-1----:R-:W-:Y:S01]  /*0e90*/  ISETP.NE.U32.AND P0, PT, R26, RZ, PT ;  /* 0x000000ff1a00720c */ /* 0x002fe20003f05070 */
[----:B---3--:R-:W-:Y:S02]  /*0ea0*/  IMAD.MOV R10, RZ, RZ, -R2 ;  /* 0x000000ffff0a7224 */ /* 0x008fe400078e0a02 */
[----:B------:R-:W-:Y:S01]  /*0eb0*/  FMUL R8, R8, UR4 ;  /* 0x0000000408087c20 */ /* 0x000fe20008400000 */
[----:B------:R-:W-:Y:S02]  /*0ec0*/  SHF.R.U32.HI R9, RZ, R12, R9 ;  /* 0x0000000cff097219 */ /* 0x000fe40000011609 */
[----:B------:R-:W-:Y:S01]  /*0ed0*/  ISETP.NE.AND.EX P0, PT, R27, RZ, PT, P0 ;  /* 0x000000ff1b00720c */ /* 0x000fe20003f05300 */
[----:B------:R1:W3:Y:S01]  /*0ee0*/  F2I.U32.TRUNC.NTZ R15, R8 ;  /* 0x00000008000f7305 */ /* 0x0002e2000020f000 */
[----:B------:R-:W1:Y:S01]  /*0ef0*/  LDC R19, c[0x0][0x148] ;  /* 0x00005200ff137b82 */ /* 0x000e620000000800 */
[----:B--2---:R-:W-:-:S07]  /*0f00*/  IMAD R2, R7, R10, R6 ;  /* 0x0000000a07027224 */ /* 0x004fce00078e0206 */
[----:B------:R-:W2:Y:S01]  /*0f10*/  LDC R25, c[0x0][0x600] ;  /* 0x00018000ff197b82 */ /* 0x000ea20000000800 */
[-CC-:B----4-:R-:W-:Y:S02]  /*0f20*/  SHF.R.U64 R32, R20, R22.reuse, R9.reuse ;  /* 0x0000001614207219 */ /* 0x190fe40000001209 */
[----:B------:R-:W-:Y:S01]  /*0f30*/  SHF.R.U32.HI R7, RZ, R22, R9 ;  /* 0x00000016ff077219 */ /* 0x000fe20000011609 */
[----:B------:R-:W-:-:S04]  /*0f40*/  IMAD.MOV.U32 R9, RZ, RZ, 0x1 ;  /* 0x00000001ff097424 */ /* 0x000fc800078e00ff */
[----:B------:R-:W4:Y:S01]  /*0f50*/  LDC R28, c[0x0][0x648] ;  /* 0x00019200ff1c7b82 */ /* 0x000f220000000800 */
[-C--:B0-----:R-:W-:Y:S02]  /*0f60*/  SHF.L.U32 R6, R11, R24.reuse, RZ ;  /* 0x000000180b067219 */ /* 0x081fe400000006ff */
[--C-:B------:R-:W-:Y:S02]  /*0f70*/  SHF.R.U64 R22, R32, R24, R7.reuse ;  /* 0x0000001820167219 */ /* 0x100fe40000001207 */
[----:B------:R-:W-:Y:S02]  /*0f80*/  LOP3.LUT R13, RZ, R6, RZ, 0x33, !PT ;  /* 0x00000006ff0d7212 */ /* 0x000fe400078e33ff */
[-C--:B------:R-:W-:Y:S01]  /*0f90*/  SHF.R.U32.HI R7, RZ, R24.reuse, R7 ;  /* 0x00000018ff077219 */ /* 0x080fe20000011607 */
[----:B------:R-:W0:Y:S01]  /*0fa0*/  LDC R29, c[0x0][0x638] ;  /* 0x00018e00ff1d7b82 */ /* 0x000e220000000800 */
[----:B------:R-:W-:Y:S01]  /*0fb0*/  SHF.L.U32 R12, R9, R24, RZ ;  /* 0x00000018090c7219 */ /* 0x000fe200000006ff */
[----:B------:R-:W-:-:S06]  /*0fc0*/  IMAD.MOV.U32 R6, RZ, RZ, R22 ;  /* 0x000000ffff067224 */ /* 0x000fcc00078e0016 */
[----:B------:R-:W0:Y:S01]  /*0fd0*/  LDC R30, c[0x0][0x610] ;  /* 0x00018400ff1e7b82 */ /* 0x000e220000000800 */
[----:B-1-3--:R-:W-:Y:S05]  /*0fe0*/  @!P0 BRA `(.L_x_12) ;  /* 0x0000000000288947 */ /* 0x00afea0003800000 */
[----:B------:R-:W1:Y:S02]  /*0ff0*/  LDC R11, c[0x0][0x64c] ;  /* 0x00019300ff0b7b82 */ /* 0x000e640000000800 */
[----:B-1----:R-:W-:-:S05]  /*1000*/  IADD3 R11, P0, R22, R11, RZ ;  /* 0x0000000b160b7210 */ /* 0x002fca0007f1e0ff */
        /* <DEDUP_REMOVED lines=8> */
.L_x_12:
[----:B----4-:R-:W-:Y:S01]  /*1090*/  SHF.R.U64 R6, R6, R28, R7 ;  /* 0x0000001c06067219 */ /* 0x010fe20000001207 */
[----:B--2---:R-:W-:Y:S01]  /*10a0*/  VIADD R7, R25, 0xffffffff ;  /* 0xffffffff19077836 */ /* 0x004fe20000000000 */
[----:B------:R-:W-:Y:S01]  /*10b0*/  LOP3.LUT R13, R32, R13, RZ, 0xc0, !PT ;  /* 0x0000000d200d7212 */ /* 0x000fe200078ec0ff */
[----:B------:R-:W-:Y:S02]  /*10c0*/  IMAD.MOV R15, RZ, RZ, -R15 ;  /* 0x000000ffff0f7224 */ /* 0x000fe400078e0a0f */
[----:B------:R-:W-:Y:S01]  /*10d0*/  IMAD.MOV R8, RZ, RZ, -R6 ;  /* 0x000000ffff087224 */ /* 0x000fe200078e0a06 */
[----:B------:R-:W-:Y:S01]  /*10e0*/  LOP3.LUT R7, R20, R7, RZ, 0xc0, !PT ;  /* 0x0000000714077212 */ /* 0x000fe200078ec0ff */
[----:B------:R-:W-:Y:S02]  /*10f0*/  IMAD R13, R12, R6, R13 ;  /* 0x000000060c0d7224 */ /* 0x000fe400078e020d */
[----:B------:R-:W-:Y:S02]  /*1100*/  @P1 IMAD R2, R19, R15, R14 ;  /* 0x0000000f13021224 */ /* 0x000fe400078e020e */
[----:B0-----:R-:W-:-:S02]  /*1110*/  IMAD R6, R8, R29, R22 ;  /* 0x0000001d08067224 */ /* 0x001fc400078e0216 */
[----:B------:R-:W-:Y:S02]  /*1120*/  IMAD R2, R13, R30, R2 ;  /* 0x0000001e0d027224 */ /* 0x000fe400078e0202 */
[----:B------:R-:W-:Y:S02]  /*1130*/  IMAD R19, R6, R25, R7 ;  /* 0x0000001906137224 */ /* 0x000fe400078e0207 */
[----:B------:R-:W-:-:S03]  /*1140*/  IMAD.MOV.U32 R8, RZ, RZ, 0x1 ;  /* 0x00000001ff087424 */ /* 0x000fc600078e00ff */
[----:B------:R-:W-:Y:S02]  /*1150*/  SEL R22, R19, R2, !P1 ;  /* 0x0000000213167207 */ /* 0x000fe40004800000 */
[----:B------:R-:W-:Y:S01]  /*1160*/  SEL R19, R2, R19, !P1 ;  /* 0x0000001302137207 */ /* 0x000fe20004800000 */
[----:B------:R-:W-:-:S07]  /*1170*/  IMAD.MOV.U32 R2, RZ, RZ, R31 ;  /* 0x000000ffff027224 */ /* 0x000fce00078e001f */
.L_x_10:
[----:B------:R-:W-:Y:S05]  /*1180*/  @!P2 BRA `(.L_x_13) ;  /* 0x000000900084a947 */ /* 0x000fea0003800000 */
[----:B------:R-:W-:-:S13]  /*1190*/  ISETP.GT.U32.AND P0, PT, R33, 0x1, PT ;  /* 0x000000012100780c */ /* 0x000fda0003f04070 */
[----:B------:R-:W-:Y:S05]  /*11a0*/  @P0 EXIT ;  /* 0x000000000000094d */ /* 0x000fea0003800000 */
.L_x_14:
[----:B------:R-:W-:-:S08]  /*11b0*/  NOP ;  /* 0x0000000000007918 */ /* 0x000fd00000000000 */
[----:B------:R-:W1:Y:S02]  /*11c0*/  USETMAXREG.TRY_ALLOC.CTAPOOL UP0, 0xe8 ;  /* 0x000000e8000079c8 */ /* 0x000e640008000600 */
[----:B-1----:R-:W-:-:S13]  /*11d0*/  PLOP3.LUT P0, PT, PT, PT, UP0, 0x80, 0x0 ;  /* 0x000000000000781c */ /* 0x002fda0003f0f008 */
[----:B------:R-:W-:Y:S05]  /*11e0*/  @!P0 BRA `(.L_x_14) ;  /* 0xfffffffc00f08947 */ /* 0x000fea000383ffff */
[----:B------:R-:W-:-:S13]  /*11f0*/  LOP3.LUT P0, RZ, R8, 0xff, RZ, 0xc0, !PT ;  /* 0x000000ff08ff7812 */ /* 0x000fda000780c0ff */
[----:B------:R-:W-:Y:S05]  /*1200*/  @!P0 EXIT ;  /* 0x000000000000894d */ /* 0x000fea0003800000 */
[----:B------:R-:W1:Y:S01]  /*1210*/  S2UR UR4, SR_CgaCtaId ;  /* 0x00000000000479c3 */ /* 0x000e620000008800 */
[----:B------:R-:W-:Y:S01]  /*1220*/  VIADD R6, R5, 0xffffffff ;  /* 0xffffffff05067836 */ /* 0x000fe20000000000 */
[----:B------:R-:W-:Y:S01]  /*1230*/  SHF.R.S32.HI R0, RZ, 0x1f, R3 ;  /* 0x0000001fff007819 */ /* 0x000fe20000011403 */
[----:B------:R-:W-:Y:S01]  /*1240*/  UMOV UR41, 0x400 ;  /* 0x0000040000297882 */ /* 0x000fe20000000000 */
[----:B------:R-:W-:Y:S01]  /*1250*/  UISETP.LT.AND UP0, UPT, UR40, 0x1, UPT ;  /* 0x000000012800788c */ /* 0x000fe2000bf01270 */
[----:B------:R-:W-:Y:S01]  /*1260*/  LOP3.LUT R172, R16, 0x1, RZ, 0xfc, !PT ;  /* 0x0000000110ac7812 */ /* 0x000fe200078efcff */
[----:B------:R-:W-:Y:S01]  /*1270*/  USHF.L.U32 UR44, UR40, 0x1, URZ ;  /* 0x00000001282c7899 */ /* 0x000fe2000800063f */
[----:B------:R-:W-:Y:S01]  /*1280*/  R2UR UR42, R6 ;  /* 0x00000000062a72ca */ /* 0x000fe200000e0000 */
[----:B------:R-:W-:Y:S01]  /*1290*/  USEL UR43, UR40, 0x1, UP0 ;  /* 0x00000001282b7887 */ /* 0x000fe20008000000 */
[CC--:B------:R-:W-:Y:S02]  /*12a0*/  LEA.HI R4, R0.reuse, R3.reuse, RZ, 0x2 ;  /* 0x0000000300047211 */ /* 0x0c0fe400078f10ff */
[----:B------:R-:W-:Y:S01]  /*12b0*/  LEA.HI R0, R0, R3, RZ, 0x5 ;  /* 0x0000000300007211 */ /* 0x000fe200078f28ff */
[----:B------:R-:W-:Y:S01]  /*12c0*/  UIADD3 UR43, -UR43, UR40, URZ ;  /* 0x000000282b2b7290 */ /* 0x000fe2000fffe13f */
[----:B------:R-:W-:-:S02]  /*12d0*/  SHF.R.S32.HI R154, RZ, 0x2, R4 ;  /* 0x00000002ff9a7819 */ /* 0x000fc40000011404 */
[----:B------:R-:W-:Y:S02]  /*12e0*/  SHF.R.S32.HI R5, RZ, 0x1f, R4 ;  /* 0x0000001fff057819 */ /* 0x000fe40000011404 */
[----:B------:R-:W-:Y:S02]  /*12f0*/  LOP3.LUT R156, R4, 0xfffffffc, RZ, 0xc0, !PT ;  /* 0xfffffffc049c7812 */ /* 0x000fe400078ec0ff */
[----:B------:R-:W-:Y:S01]  /*1300*/  LEA.HI R5, R5, R154, RZ, 0x3 ;  /* 0x0000009a05057211 */ /* 0x000fe200078f18ff */
[----:B------:R-:W-:Y:S01]  /*1310*/  USHF.L.U32 UR42, UR42, 0x3, URZ ;  /* 0x000000032a2a7899 */ /* 0x000fe2000800063f */
[----:B------:R-:W-:Y:S01]  /*1320*/  ISETP.NE.AND P0, PT, R6, RZ, PT ;  /* 0x000000ff0600720c */ /* 0x000fe20003f05270 */
[----:B------:R-:W-:Y:S01]  /*1330*/  IMAD.IADD R156, R3, 0x1, -R156 ;  /* 0x00000001039c7824 */ /* 0x000fe200078e0a9c */
[----:B------:R-:W-:Y:S01]  /*1340*/  LOP3.LUT R5, R5, 0xfffffff8, RZ, 0xc0, !PT ;  /* 0xfffffff805057812 */ /* 0x000fe200078ec0ff */
[----:B-1----:R-:W-:Y:S01]  /*1350*/  ULEA UR41, UR4, UR41, 0x18 ;  /* 0x0000002904297291 */ /* 0x002fe2000f8ec03f */
[----:B------:R-:W-:Y:S01]  /*1360*/  SEL R173, RZ, 0x1, P0 ;  /* 0x00000001ffad7807 */ /* 0x000fe20000000000 */
[----:B------:R-:W-:Y:S01]  /*1370*/  IMAD.U32 R158, RZ, RZ, UR42 ;  /* 0x0000002aff9e7e24 */ /* 0x000fe2000f8e00ff */
[----:B------:R-:W-:Y:S01]  /*1380*/  ULDC UR4, c[0x0][0x284] ;  /* 0x0000a10000047ab9 */ /* 0x000fe20000000800 */
[----:B------:R-:W-:Y:S01]  /*1390*/  IMAD.IADD R154, R154, 0x1, -R5 ;  /* 0x000000019a9a7824 */ /* 0x000fe200078e0a05 */
[----:B------:R-:W-:Y:S01]  /*13a0*/  UIADD3 UR45, UR41, 0x60, URZ ;  /* 0x00000060292d7890 */ /* 0x000fe2000fffe03f */
[----:B------:R-:W-:-:S02]  /*13b0*/  SHF.R.S32.HI R5, RZ, 0x5, R0 ;  /* 0x00000005ff057819 */ /* 0x000fc40000011400 */
[C---:B------:R-:W-:Y:S02]  /*13c0*/  LOP3.LUT R160, R158.reuse, 0x8, RZ, 0xc0, !PT ;  /* 0x000000089ea07812 */ /* 0x040fe400078ec0ff */
[--C-:B------:R-:W-:Y:S01]  /*13d0*/  SHF.R.S32.HI R155, RZ, 0x1f, R154.reuse ;  /* 0x0000001fff9b7819 */ /* 0x100fe2000001149a */
[C-C-:B------:R-:W-:Y:S01]  /*13e0*/  IMAD R161, R5.reuse, -0x10, -R154.reuse ;  /* 0xfffffff005a17824 */ /* 0x140fe200078e0a9a */
[----:B------:R-:W-:Y:S01]  /*13f0*/  LOP3.LUT R158, R158, 0x8, RZ, 0xc, !PT ;  /* 0x000000089e9e7812 */ /* 0x000fe200078e0cff */
[----:B------:R-:W-:Y:S01]  /*1400*/  IMAD.U32 R157, RZ, RZ, UR45 ;  /* 0x0000002dff9d7e24 */ /* 0x000fe2000f8e00ff */
[----:B------:R-:W-:Y:S01]  /*1410*/  LOP3.LUT R160, R160, 0x18, RZ, 0x3c, !PT ;  /* 0x00000018a0a07812 */ /* 0x000fe200078e3cff */
[----:B------:R-:W-:-:S04]  /*1420*/  IMAD.WIDE R154, R5, 0x10, R154 ;  /* 0x00000010059a7825 */ /* 0x000fc800078e029a */
[----:B------:R-:W-:Y:S02]  /*1430*/  VIADD R159, R157, UR42 ;  /* 0x0000002a9d9f7c36 */ /* 0x000fe40008000000 */
[----:B------:R-:W-:-:S07]  /*1440*/  VIADD R161, R161, UR4 ;  /* 0x00000004a1a17c36 */ /* 0x000fce0008000000 */
.L_x_290:
[----:B------:R-:W-:Y:S01]  /*1450*/  SHF.L.U32 R0, R173, 0x1f, RZ ;  /* 0x0000001fad007819 */ /* 0x000fe200000006ff */
[----:B------:R-:W-:Y:S02]  /*1460*/  ULDC UR4, c[0x0][0x28c] ;  /* 0x0000a30000047ab9 */ /* 0x000fe40000000800 */
[----:B------:R-:W-:Y:S01]  /*1470*/  ISETP.LT.AND P1, PT, RZ, UR4, PT ;  /* 0x00000004ff007c0c */ /* 0x000fe2000bf21270 */
[----:B------:R-:W1:Y:S02]  /*1480*/  SYNCS.PHASECHK.TRANS64.TRYWAIT P0, [R157+UR42], R0 ;  /* 0x000000009d0075a7 */ /* 0x000e64000800016a */
[----:B-1-34-:R-:W-:Y:S10]  /*1490*/  @!P0 BRA `(.L_x_15) ;  /* 0x0000009c00dc8947 */ /* 0x01aff40003800000 */
.L_x_313:
[----:B------:R-:W-:Y:S05]  /*14a0*/  @P1 BRA `(.L_x_16) ;  /* 0x0000000000401947 */ /* 0x000fea0003800000 */
[----:B-1----:R-:W-:Y:S01]  /*14b0*/  MOV R0, 0x0 ;  /* 0x0000000000007802 */ /* 0x002fe20000000f00 */
[----:B------:R-:W-:Y:S01]  /*14c0*/  ULDC.64 UR4, c[0x4][0x68] ;  /* 0x01001a0000047ab9 */ /* 0x000fe20000000a00 */
[----:B------:R-:W-:Y:S01]  /*14d0*/  ULDC.64 UR6, c[0x4][0x8] ;  /* 0x0100020000067ab9 */ /* 0x000fe20000000a00 */
[----:B------:R-:W-:Y:S01]  /*14e0*/  IMAD.U32 R4, RZ, RZ, UR4 ;  /* 0x00000004ff047e24 */ /* 0x000fe2000f8e00ff */
[----:B------:R1:W2:Y:S01]  /*14f0*/  LDC.64 R14, c[0x4][R0] ;  /* 0x01000000000e7b82 */ /* 0x0002a20000000a00 */
[----:B------:R-:W-:Y:S01]  /*1500*/  IMAD.U32 R5, RZ, RZ, UR5 ;  /* 0x00000005ff057e24 */ /* 0x000fe2000f8e00ff */
[----:B------:R-:W-:Y:S01]  /*1510*/  ULDC.64 UR4, c[0x4][0x70] ;  /* 0x01001c0000047ab9 */ /* 0x000fe20000000a00 */
[----:B------:R-:W-:Y:S02]  /*1520*/  IMAD.U32 R10, RZ, RZ, UR6 ;  /* 0x00000006ff0a7e24 */ /* 0x000fe4000f8e00ff */
[----:B------:R-:W-:Y:S02]  /*1530*/  IMAD.U32 R6, RZ, RZ, UR4 ;  /* 0x00000004ff067e24 */ /* 0x000fe4000f8e00ff */
[----:B------:R-:W-:-:S02]  /*1540*/  IMAD.U32 R7, RZ, RZ, UR5 ;  /* 0x00000005ff077e24 */ /* 0x000fc4000f8e00ff */
[----:B------:R-:W-:Y:S02]  /*1550*/  IMAD.U32 R11, RZ, RZ, UR7 ;  /* 0x00000007ff0b7e24 */ /* 0x000fe4000f8e00ff */
[----:B------:R-:W-:Y:S02]  /*1560*/  IMAD.MOV.U32 R8, RZ, RZ, 0x1e1 ;  /* 0x000001e1ff087424 */ /* 0x000fe400078e00ff */
[----:B0-----:R-:W-:Y:S02]  /*1570*/  IMAD.MOV.U32 R12, RZ, RZ, 0x1 ;  /* 0x00000001ff0c7424 */ /* 0x001fe400078e00ff */
[----:B-1----:R-:W-:-:S07]  /*1580*/  IMAD.MOV.U32 R13, RZ, RZ, RZ ;  /* 0x000000ffff0d7224 */ /* 0x002fce00078e00ff */
[----:B------:R-:W-:-:S07]  /*1590*/  LEPC R20, `(.L_x_16) ;  /* 0x000000001014794e */ /* 0x000fce0000000000 */
[----:B--2--5:R-:W-:Y:S05]  /*15a0*/  CALL.ABS.NOINC R14 ;  /* 0x000000000e007343 */ /* 0x024fea0003c00000 */
.L_x_16:
[----:B------:R-:W-:-:S13]  /*15b0*/  ISETP.NE.AND P0, PT, R172, 0x3, PT ;  /* 0x00000003ac00780c */ /* 0x000fda0003f05270 */
[----:B------:R-:W-:Y:S05]  /*15c0*/  @!P0 BRA `(.L_x_17) ;  /* 0x0000000000048947 */ /* 0x000fea0003800000 */
[----:B------:R-:W-:Y:S01]  /*15d0*/  BPT.TRAP 0x1 ;  /* 0x000000040000795c */ /* 0x000fe20000300000 */
.L_x_17:
[----:B------:R-:W-:Y:S02]  /*15e0*/  IMAD.U32 R3, RZ, RZ, UR38 ;  /* 0x00000026ff037e24 */ /* 0x000fe4000f8e00ff */
[----:B-1----:R-:W-:-:S03]  /*15f0*/  IMAD.U32 R0, RZ, RZ, UR39 ;  /* 0x00000027ff007e24 */ /* 0x002fc6000f8e00ff */
[----:B------:R-:W-:Y:S02]  /*1600*/  LEA R3, R3, UR41, 0x3 ;  /* 0x0000002903037c11 */ /* 0x000fe4000f8e18ff */
[----:B------:R-:W-:-:S04]  /*1610*/  SHF.L.U32 R0, R0, 0x1f, RZ ;  /* 0x0000001f00007819 */ /* 0x000fc800000006ff */
[----:B------:R1:W2:Y:S01]  /*1620*/  SYNCS.PHASECHK.TRANS64.TRYWAIT P1, [R3+URZ], R0 ;  /* 0x00000000030075a7 */ /* 0x0002a2000802017f */
[----:B------:R-:W-:Y:S05]  /*1630*/  @!P0 BRA `(.L_x_18) ;  /* 0x0000000000048947 */ /* 0x000fea0003800000 */
[----:B------:R-:W-:Y:S01]  /*1640*/  BPT.TRAP 0x1 ;  /* 0x000000040000795c */ /* 0x000fe20000300000 */
.L_x_18:
[----:B------:R-:W-:-:S05]  /*1650*/  IMAD.U32 R4, RZ, RZ, UR43 ;  /* 0x0000002bff047e24 */ /* 0x000fca000f8e00ff */
[----:B------:R-:W-:Y:S01]  /*1660*/  ISETP.GE.AND P2, PT, R4, 0x1, PT ;  /* 0x000000010400780c */ /* 0x000fe20003f46270 */
[----:B--2---:R-:W-:-:S12]  /*1670*/  @P1 BRA `(.L_x_19) ;  /* 0x0000000000081947 */ /* 0x004fd80003800000 */
[----:B------:R-:W2:Y:S02]  /*1680*/  SYNCS.PHASECHK.TRANS64.TRYWAIT P1, [R3+URZ], R0 ;  /* 0x00000000030075a7 */ /* 0x000ea4000802017f */
[----:B--2---:R-:W-:Y:S05]  /*1690*/  @!P1 BRA `(.L_x_20) ;  /* 0x0000009c00709947 */ /* 0x004fea0003800000 */
.L_x_19:
[----:B------:R-:W-:Y:S05]  /*16a0*/  WARPSYNC.ALL ;  /* 0x0000000000007948 */ /* 0x000fea0003800000 */
[----:B------:R-:W-:Y:S01]  /*16b0*/  UIADD3 UR4, UR41, 0x180, URZ ;  /* 0x0000018029047890 */ /* 0x000fe2000fffe03f */
[----:B------:R-:W-:Y:S01]  /*16c0*/  WARPGROUP.ARRIVE ;  /* 0x00000000000079c5 */ /* 0x000fe20000000000 */
[----:B------:R-:W-:Y:S02]  /*16d0*/  UIADD3 UR5, UR41, 0xa180, URZ ;  /* 0x0000a18029057890 */ /* 0x000fe4000fffe03f */
[----:B------:R-:W-:Y:S02]  /*16e0*/  USHF.R.U32.HI UR4, URZ, 0x4, UR4 ;  /* 0x000000043f047899 */ /* 0x000fe40008011604 */
[----:B------:R-:W-:-:S02]  /*16f0*/  USHF.R.U32.HI UR5, URZ, 0x4, UR5 ;  /* 0x000000043f057899 */ /* 0x000fc40008011605 */
[----:B------:R-:W-:Y:S02]  /*1700*/  ULOP3.LUT UR4, UR4, 0x3fff, URZ, 0xc0, !UPT ;  /* 0x00003fff04047892 */ /* 0x000fe4000f8ec03f */
[----:B------:R-:W-:Y:S02]  /*1710*/  ULOP3.LUT UR5, UR5, 0x3fff, URZ, 0xc0, !UPT ;  /* 0x00003fff05057892 */ /* 0x000fe4000f8ec03f */
[----:B------:R-:W-:Y:S02]  /*1720*/  ULOP3.LUT UR8, UR4, 0x10000, URZ, 0xfc, !UPT ;  /* 0x0001000004087892 */ /* 0x000fe4000f8efc3f */
[----:B------:R-:W-:Y:S02]  /*1730*/  ULOP3.LUT UR9, UR5, 0x10000, URZ, 0xfc, !UPT ;  /* 0x0001000005097892 */ /* 0x000fe4000f8efc3f */
[----:B------:R-:W-:Y:S02]  /*1740*/  ULEA UR10, UR38, UR8, 0x9 ;  /* 0x00000008260a7291 */ /* 0x000fe4000f8e483f */
[----:B------:R-:W-:Y:S01]  /*1750*/  ULEA UR11, UR38, UR9, 0xb ;  /* 0x00000009260b7291 */ /* 0x000fe2000f8e583f */
[----:B------:R-:W-:Y:S01]  /*1760*/  UMOV UR5, 0x40000040 ;  /* 0x4000004000057882 */ /* 0x000fe20000000000 */
[----:B------:R-:W-:-:S03]  /*1770*/  UMOV UR7, 0x40000040 ;  /* 0x4000004000077882 */ /* 0x000fc60000000000 */
[----:B------:R-:W-:Y:S02]  /*1780*/  UMOV UR4, UR10 ;  /* 0x0000000a00047c82 */ /* 0x000fe40008000000 */
[----:B------:R-:W-:Y:S02]  /*1790*/  UMOV UR6, UR11 ;  /* 0x0000000b00067c82 */ /* 0x000fe40008000000 */
[----:B------:R-:W-:Y:S01]  /*17a0*/  HGMMA.64x256x16.F32 R24, gdesc[UR4], RZ, !UPT, gsb0 ;  /* 0x03e00000041879f0 */ /* 0x000fe2000c0008ff */
[----:B------:R-:W-:Y:S02]  /*17b0*/  UIADD3 UR4, UR10, 0x2, URZ ;  /* 0x000000020a047890 */ /* 0x000fe4000fffe03f */
[----:B------:R-:W-:Y:S01]  /*17c0*/  UIADD3 UR6, UR11, 0x2, URZ ;  /* 0x000000020b067890 */ /* 0x000fe2000fffe03f */
[----:B------:R-:W-:Y:S01]  /*17d0*/  UMOV UR5, 0x40000040 ;  /* 0x4000004000057882 */ /* 0x000fe20000000000 */
[----:B------:R-:W-:Y:S01]  /*17e0*/  UMOV UR7, 0x40000040 ;  /* 0x4000004000077882 */ /* 0x000fe20000000000 */
[----:B------:R-:W-:-:S02]  /*17f0*/  WARPGROUP.DEPBAR.LE gsb0, 0x0 ;  /* 0x00008000000079c5 */ /* 0x000fc40000010000 */
[----:B------:R-:W-:-:S15]  /*1800*/  WARPGROUP.ARRIVE ;  /* 0x00000000000079c5 */ /* 0x000fde0000000000 */
[----:B------:R-:W-:-:S05]  /*1810*/  NOP ;  /* 0x0000000000007918 */ /* 0x000fca0000000000 */
[----:B------:R-:W-:Y:S01]  /*1820*/  HGMMA.64x256x16.F32 R24, gdesc[UR4], R24, gsb0 ;  /* 0x03e00000041879f0 */ /* 0x000fe20008000818 */
[----:B------:R-:W-:Y:S02]  /*1830*/  UIADD3 UR4, UR10, 0x4, URZ ;  /* 0x000000040a047890 */ /* 0x000fe4000fffe03f */
[----:B------:R-:W-:Y:S01]  /*1840*/  UIADD3 UR6, UR11, 0x4, URZ ;  /* 0x000000040b067890 */ /* 0x000fe2000fffe03f */
[----:B------:R-:W-:Y:S01]  /*1850*/  UMOV UR5, 0x40000040 ;  /* 0x4000004000057882 */ /* 0x000fe20000000000 */
[----:B------:R-:W-:Y:S01]  /*1860*/  UMOV UR7, 0x40000040 ;  /* 0x4000004000077882 */ /* 0x000fe20000000000 */
[----:B------:R-:W-:Y:S02]  /*1870*/  WARPGROUP.DEPBAR.LE gsb0, 0x0 ;  /* 0x00008000000079c5 */ /* 0x000fe40000010000 */
        /* <DEDUP_REMOVED lines=10> */
[----:B------:R-:W-:Y:S03]  /*1920*/  HGMMA.64x256x16.F32 R24, gdesc[UR4], R24, gsb0 ;  /* 0x03e00000041879f0 */ /* 0x000fe60008000818 */
[----:B------:R-:W-:Y:S02]  /*1930*/  WARPGROUP.DEPBAR.LE gsb0, 0x0 ;  /* 0x00008000000079c5 */ /* 0x000fe40000010000 */
[----:B------:R-:W-:Y:S05]  /*1940*/  @!P2 BRA `(.L_x_21) ;  /* 0x00000004001ca947 */ /* 0x000fea0003800000 */
[----:B------:R-:W-:Y:S01]  /*1950*/  UIADD3 UR4, UR38, 0x1, URZ ;  /* 0x0000000126047890 */ /* 0x000fe2000fffe03f */
[----:B-12---:R-:W-:Y:S01]  /*1960*/  IMAD.U32 R0, RZ, RZ, UR43 ;  /* 0x0000002bff007e24 */ /* 0x006fe2000f8e00ff */
[----:B------:R-:W-:Y:S02]  /*1970*/  UMOV UR11, UR38 ;  /* 0x00000026000b7c82 */ /* 0x000fe40008000000 */
[----:B------:R-:W-:-:S04]  /*1980*/  UISETP.NE.AND UP0, UPT, UR4, 0x5, UPT ;  /* 0x000000050400788c */ /* 0x000fc8000bf05270 */
[----:B------:R-:W-:Y:S02]  /*1990*/  USEL UR5, URZ, 0x1, UP0 ;  /* 0x000000013f057887 */ /* 0x000fe40008000000 */
[----:B------:R-:W-:Y:S02]  /*19a0*/  USEL UR10, UR4, URZ, UP0 ;  /* 0x0000003f040a7287 */ /* 0x000fe40008000000 */
[----:B------:R-:W-:-:S06]  /*19b0*/  ULOP3.LUT UR5, UR39, UR5, URZ, 0x3c, !UPT ;  /* 0x0000000527057292 */ /* 0x000fcc000f8e3c3f */
[----:B------:R-:W-:-:S07]  /*19c0*/  IMAD.U32 R5, RZ, RZ, UR5 ;  /* 0x00000005ff057e24 */ /* 0x000fce000f8e00ff */
.L_x_28:
[----:B-12---:R-:W-:Y:S05]  /*19d0*/  @!P0 BRA `(.L_x_22) ;  /* 0x0000000000048947 */ /* 0x006fea0003800000 */
[----:B------:R-:W-:Y:S01]  /*19e0*/  BPT.TRAP 0x1 ;  /* 0x000000040000795c */ /* 0x000fe20000300000 */
.L_x_22:
[----:B------:R-:W-:Y:S01]  /*19f0*/  ULEA UR4, UR10, UR41, 0x3 ;  /* 0x000000290a047291 */ /* 0x000fe2000f8e183f */
[----:B------:R-:W-:-:S08]  /*1a00*/  SHF.L.U32 R3, R5, 0x1f, RZ ;  /* 0x0000001f05037819 */ /* 0x000fd000000006ff */
[----:B------:R1:W2:Y:S01]  /*1a10*/  SYNCS.PHASECHK.TRANS64.TRYWAIT P1, [UR4], R3 ;  /* 0x00000003ff0075a7 */ /* 0x0002a20008020144 */
[----:B------:R-:W-:Y:S05]  /*1a20*/  @!P0 BRA `(.L_x_23) ;  /* 0x0000000000048947 */ /* 0x000fea0003800000 */
[----:B------:R-:W-:Y:S01]  /*1a30*/  BPT.TRAP 0x1 ;  /* 0x000000040000795c */ /* 0x000fe20000300000 */
.L_x_23:
[----:B--2---:R-:W-:Y:S05]  /*1a40*/  @P1 BRA `(.L_x_24) ;  /* 0x0000000000081947 */ /* 0x004fea0003800000 */
[----:B------:R-:W2:Y:S02]  /*1a50*/  SYNCS.PHASECHK.TRANS64.TRYWAIT P1, [UR4], R3 ;  /* 0x00000003ff0075a7 */ /* 0x000ea40008020144 */
[----:B--2---:R-:W-:Y:S05]  /*1a60*/  @!P1 BRA `(.L_x_25) ;  /* 0x0000009800909947 */ /* 0x004fea0003800000 */
.L_x_24:
[----:B------:R-:W-:Y:S01]  /*1a70*/  ULEA UR12, UR10, UR8, 0x9 ;  /* 0x000000080a0c7291 */ /* 0x000fe2000f8e483f */
[----:B------:R-:W-:Y:S01]  /*1a80*/  WARPGROUP.ARRIVE ;  /* 0x00000000000079c5 */ /* 0x000fe20000000000 */
[----:B------:R-:W-:Y:S01]  /*1a90*/  ULEA UR13, UR10, UR9, 0xb ;  /* 0x000000090a0d7291 */ /* 0x000fe2000f8e583f */
[----:B------:R-:W-:Y:S01]  /*1aa0*/  UMOV UR5, 0x40000040 ;  /* 0x4000004000057882 */ /* 0x000fe20000000000 */
[----:B------:R-:W-:-:S03]  /*1ab0*/  UMOV UR7, 0x40000040 ;  /* 0x4000004000077882 */ /* 0x000fc60000000000 */
[----:B------:R-:W-:Y:S02]  /*1ac0*/  UMOV UR4, UR12 ;  /* 0x0000000c00047c82 */ /* 0x000fe40008000000 */
[----:B------:R-:W-:Y:S02]  /*1ad0*/  UMOV UR6, UR13 ;  /* 0x0000000d00067c82 */ /* 0x000fe40008000000 */
[----:B------:R-:W-:Y:S01]  /*1ae0*/  HGMMA.64x256x16.F32 R24, gdesc[UR4], R24, gsb0 ;  /* 0x03e00000041879f0 */ /* 0x000fe20008000818 */
        /* <DEDUP_REMOVED lines=26> */
[----:B------:R-:W-:Y:S01]  /*1c90*/  BPT.TRAP 0x1 ;  /* 0x000000040000795c */ /* 0x000fe20000300000 */
.L_x_26:
[----:B------:R-:W-:Y:S01]  /*1ca0*/  ULEA UR4, UR11, UR41, 0x3 ;  /* 0x000000290b047291 */ /* 0x000fe2000f8e183f */
[----:B------:R-:W-:-:S03]  /*1cb0*/  ISETP.GT.U32.AND P1, PT, R16, 0x1, PT ;  /* 0x000000011000780c */ /* 0x000fc60003f24070 */
[----:B------:R-:W-:-:S04]  /*1cc0*/  UIADD3 UR4, UR4, 0x28, URZ ;  /* 0x0000002804047890 */ /* 0x000fc8000fffe03f */
[----:B------:R-:W-:-:S09]  /*1cd0*/  UPRMT UR4, URZ, 0x654, UR4 ;  /* 0x000006543f047896 */ /* 0x000fd20008000004 */
[----:B------:R-:W-:Y:S01]  /*1ce0*/  SYNCS.ARRIVE.TRANS64.RED.A1T0 RZ, [UR4], RZ ;  /* 0x000000ffffff79a7 */ /* 0x000fe20008100404 */
[----:B------:R-:W-:Y:S05]  /*1cf0*/  @P1 BRA `(.L_x_27) ;  /* 0x0000000000041947 */ /* 0x000fea0003800000 */
[----:B------:R-:W-:Y:S01]  /*1d00*/  BPT.TRAP 0x1 ;  /* 0x000000040000795c */ /* 0x000fe20000300000 */
.L_x_27:
[----:B------:R-:W-:Y:S01]  /*1d10*/  UIADD3 UR10, UR10, 0x1, URZ ;  /* 0x000000010a0a7890 */ /* 0x000fe2000fffe03f */
[C---:B------:R-:W-:Y:S01]  /*1d20*/  ISETP.GT.AND P1, PT, R0.reuse, 0x1, PT ;  /* 0x000000010000780c */ /* 0x040fe20003f24270 */
[----:B------:R-:W-:Y:S01]  /*1d30*/  UIADD3 UR11, UR11, 0x1, URZ ;  /* 0x000000010b0b7890 */ /* 0x000fe2000fffe03f */
[----:B------:R-:W-:Y:S01]  /*1d40*/  VIADD R0, R0, 0xffffffff ;  /* 0xffffffff00007836 */ /* 0x000fe20000000000 */
[----:B------:R-:W-:Y:S02]  /*1d50*/  UISETP.NE.AND UP0, UPT, UR10, 0x5, UPT ;  /* 0x000000050a00788c */ /* 0x000fe4000bf05270 */
[----:B------:R-:W-:Y:S02]  /*1d60*/  UISETP.NE.AND UP1, UPT, UR11, 0x5, UPT ;  /* 0x000000050b00788c */ /* 0x000fe4000bf25270 */
[----:B------:R-:W-:Y:S02]  /*1d70*/  USEL UR4, URZ, 0x1, UP0 ;  /* 0x000000013f047887 */ /* 0x000fe40008000000 */
[----:B------:R-:W-:-:S02]  /*1d80*/  USEL UR10, UR10, URZ, UP0 ;  /* 0x0000003f0a0a7287 */ /* 0x000fc40008000000 */
[----:B------:R-:W-:Y:S02]  /*1d90*/  USEL UR11, UR11, URZ, UP1 ;  /* 0x0000003f0b0b7287 */ /* 0x000fe40008800000 */
[----:B------:R-:W-:Y:S01]  /*1da0*/  LOP3.LUT R5, R5, UR4, RZ, 0x3c, !PT ;  /* 0x0000000405057c12 */ /* 0x000fe2000f8e3cff */
[----:B------:R-:W-:Y:S09]  /*1db0*/  @P1 BRA `(.L_x_28) ;  /* 0xfffffffc00041947 */ /* 0x000ff2000383ffff */
.L_x_21:
[----:B-12---:R-:W1:Y:S01]  /*1dc0*/  LDC R0, c[0x0][0x28c] ;  /* 0x0000a300ff007b82 */ /* 0x006e620000000800 */
[----:B------:R2:W-:Y:S01]  /*1dd0*/  SYNCS.ARRIVE.TRANS64.A1T0 RZ, [R158+UR45], RZ ;  /* 0x000000ff9eff79a7 */ /* 0x0005e2000810002d */
[----:B-1----:R-:W-:-:S13]  /*1de0*/  ISETP.GE.AND P1, PT, R0, 0x1, PT ;  /* 0x000000010000780c */ /* 0x002fda0003f26270 */
[----:B--2---:R-:W-:Y:S05]  /*1df0*/  @!P1 BRA `(.L_x_29) ;  /* 0x0000000000349947 */ /* 0x004fea0003800000 */
[----:B------:R-:W-:Y:S05]  /*1e00*/  @!P0 BRA `(.L_x_30) ;  /* 0x0000000000048947 */ /* 0x000fea0003800000 */
[----:B------:R-:W-:Y:S01]  /*1e10*/  BPT.TRAP 0x1 ;  /* 0x000000040000795c */ /* 0x000fe20000300000 */
.L_x_30:
[----:B------:R-:W-:Y:S01]  /*1e20*/  UIADD3 UR6, UR43, UR38, URZ ;  /* 0x000000262b067290 */ /* 0x000fe2000fffe03f */
[----:B------:R-:W-:-:S03]  /*1e30*/  ISETP.GT.U32.AND P0, PT, R16, 0x1, PT ;  /* 0x000000011000780c */ /* 0x000fc60003f04070 */
[----:B------:R-:W-:-:S04]  /*1e40*/  UIMAD.WIDE.U32 UR4, UR6, -0x33333333, URZ ;  /* 0xcccccccd060478a5 */ /* 0x000fc8000f8e003f */
[----:B------:R-:W-:-:S04]  /*1e50*/  USHF.R.U32.HI UR4, URZ, 0x2, UR5 ;  /* 0x000000023f047899 */ /* 0x000fc80008011605 */
[----:B------:R-:W-:-:S04]  /*1e60*/  UIMAD UR6, UR4, -0x5, UR6 ;  /* 0xfffffffb040678a4 */ /* 0x000fc8000f8e0206 */
[----:B------:R-:W-:-:S04]  /*1e70*/  ULEA UR6, UR6, UR41, 0x3 ;  /* 0x0000002906067291 */ /* 0x000fc8000f8e183f */
[----:B------:R-:W-:-:S04]  /*1e80*/  UIADD3 UR6, UR6, 0x28, URZ ;  /* 0x0000002806067890 */ /* 0x000fc8000fffe03f */
[----:B------:R-:W-:-:S09]  /*1e90*/  UPRMT UR6, URZ, 0x654, UR6 ;  /* 0x000006543f067896 */ /* 0x000fd20008000006 */
[----:B------:R-:W-:Y:S01]  /*1ea0*/  SYNCS.ARRIVE.TRANS64.RED.A1T0 RZ, [UR6], RZ ;  /* 0x000000ffffff79a7 */ /* 0x000fe20008100406 */
[----:B------:R-:W-:Y:S05]  /*1eb0*/  @P0 BRA `(.L_x_29) ;  /* 0x0000000000040947 */ /* 0x000fea0003800000 */
[----:B------:R-:W-:Y:S01]  /*1ec0*/  BPT.TRAP 0x1 ;  /* 0x000000040000795c */ /* 0x000fe20000300000 */
.L_x_29:
[----:B------:R-:W-:Y:S01]  /*1ed0*/  SHF.L.U32 R0, R173, 0x1f, RZ ;  /* 0x0000001fad007819 */ /* 0x000fe200000006ff */
[----:B------:R-:W-:Y:S01]  /*1ee0*/  UIADD3 UR38, UR44, UR38, URZ ;  /* 0x000000262c267290 */ /* 0x000fe2000fffe03f */
[----:B------:R-:W1:Y:S01]  /*1ef0*/  LDC R15, c[0x0][0x288] ;  /* 0x0000a200ff0f7b82 */ /* 0x000e620000000800 */
[----:B------:R-:W-:Y:S01]  /*1f00*/  UISETP.GE.U32.AND UP1, UPT, UR44, 0x5, UPT ;  /* 0x000000052c00788c */ /* 0x000fe2000bf26070 */
[----:B------:R-:W-:Y:S01]  /*1f10*/  IMAD.SHL.U32 R8, R156, 0x2, RZ ;  /* 0x000000029c087824 */ /* 0x000fe200078e00ff */
[----:B------:R-:W-:Y:S02]  /*1f20*/  UISETP.GT.U32.AND UP0, UPT, UR38, 0x4, UPT ;  /* 0x000000042600788c */ /* 0x000fe4000bf04070 */
[----:B------:R-:W-:Y:S02]  /*1f30*/  UIMAD.WIDE.U32 UR4, UR38, -0x33333333, URZ ;  /* 0xcccccccd260478a5 */ /* 0x000fe4000f8e003f */
[----:B------:R-:W-:Y:S01]  /*1f40*/  UISETP.LT.U32.AND UP0, UPT, UR44, 0x5, UP0 ;  /* 0x000000052c00788c */ /* 0x000fe20008701070 */
[----:B------:R-:W2:Y:S01]  /*1f50*/  SYNCS.PHASECHK.TRANS64.TRYWAIT P0, [R157+UR42+0x10], R0 ;  /* 0x000010009d0075a7 */ /* 0x000ea2000800016a */
[----:B------:R-:W-:Y:S01]  /*1f60*/  USHF.R.U32.HI UR4, URZ, 0x2, UR5 ;  /* 0x000000023f047899 */ /* 0x000fe20008011605 */
[----:B------:R-:W-:Y:S01]  /*1f70*/  SHF.R.S32.HI R9, RZ, 0x1f, R8 ;  /* 0x0000001fff097819 */ /* 0x000fe20000011408 */
[----:B------:R-:W-:-:S02]  /*1f80*/  USEL UR6, URZ, 0x1, !UP0 ;  /* 0x000000013f067887 */ /* 0x000fc4000c000000 */
[----:B------:R-:W-:Y:S02]  /*1f90*/  UIMAD UR38, UR4, -0x5, UR38 ;  /* 0xfffffffb042678a4 */ /* 0x000fe4000f8e0226 */
[----:B------:R-:W-:-:S04]  /*1fa0*/  ULOP3.LUT UR39, UR39, UR6, URZ, 0x3c, !UPT ;  /* 0x0000000627277292 */ /* 0x000fc8000f8e3c3f */
[----:B------:R-:W-:Y:S01]  /*1fb0*/  @UP1 ULOP3.LUT UR39, UR39, 0x1, UR4, 0x78, !UPT ;  /* 0x0000000127271892 */ /* 0x000fe2000f8e7804 */
[----:B-12---:R-:W-:Y:S11]  /*1fc0*/  @!P0 BRA `(.L_x_31) ;  /* 0x0000009400508947 */ /* 0x006ff60003800000 */
.L_x_314:
[----:B------:R-:W-:Y:S01]  /*1fd0*/  IMAD.SHL.U32 R14, R19, 0x40, RZ ;  /* 0x00000040130e7824 */ /* 0x000fe200078e00ff */
[----:B------:R-:W-:Y:S01]  /*1fe0*/  ULDC UR6, c[0x0][0x284] ;  /* 0x0000a10000067ab9 */ /* 0x000fe20000000800 */
[----:B0-----:R-:W-:Y:S01]  /*1ff0*/  IMAD.SHL.U32 R12, R22, 0x100, RZ ;  /* 0x00000100160c7824 */ /* 0x001fe200078e00ff */
[----:B------:R-:W-:Y:S01]  /*2000*/  SHF.R.S32.HI R165, RZ, 0x1f, R2 ;  /* 0x0000001fffa57819 */ /* 0x000fe20000011402 */
[----:B------:R-:W-:Y:S01]  /*2010*/  ULDC.64 UR4, c[0x0][0x5d0] ;  /* 0x0001740000047ab9 */ /* 0x000fe20000000a00 */
[----:B------:R-:W-:Y:S01]  /*2020*/  ISETP.GE.AND P0, PT, R14, UR6, PT ;  /* 0x000000060e007c0c */ /* 0x000fe2000bf06270 */
[----:B------:R-:W-:Y:S01]  /*2030*/  IMAD.WIDE.U32 R4, R2, UR4, R8 ;  /* 0x0000000402047c25 */ /* 0x000fe2000f8e0008 */
[----:B------:R-:W-:Y:S02]  /*2040*/  SHF.R.S32.HI R13, RZ, 0x1f, R12 ;  /* 0x0000001fff0d7819 */ /* 0x000fe4000001140c */
[C---:B------:R-:W-:Y:S01]  /*2050*/  ISETP.GE.OR P0, PT, R12.reuse, R15, P0 ;  /* 0x0000000f0c00720c */ /* 0x040fe20000706670 */
[----:B------:R-:W-:Y:S01]  /*2060*/  IMAD R3, R165, UR4, RZ ;  /* 0x00000004a5037c24 */ /* 0x000fe2000f8e02ff */
[----:B------:R-:W-:-:S03]  /*2070*/  IADD3 R6, P1, R12, R4, RZ ;  /* 0x000000040c067210 */ /* 0x000fc60007f3e0ff */
[----:B------:R-:W-:-:S05]  /*2080*/  IMAD R3, R2, UR5, R3 ;  /* 0x0000000502037c24 */ /* 0x000fca000f8e0203 */
[----:B------:R-:W-:-:S03]  /*2090*/  IADD3.X R7, R13, R5, R3, P1, !PT ;  /* 0x000000050d077210 */ /* 0x000fc60000ffe403 */
[----:B------:R-:W-:Y:S05]  /*20a0*/  @P0 BRA `(.L_x_32) ;  /* 0x0000007c000c0947 */ /* 0x000fea0003800000 */
[----:B------:R-:W0:Y:S01]  /*20b0*/  LDC.64 R10, c[0x0][0x5c8] ;  /* 0x00017200ff0a7b82 */ /* 0x000e220000000a00 */
[----:B-----5:R-:W-:Y:S01]  /*20c0*/  FSETP.NEU.AND P0, PT, R152, RZ, PT ;  /* 0x000000ff9800720b */ /* 0x020fe20003f0d000 */
[----:B------:R-:W-:Y:S01]  /*20d0*/  IMAD R3, R156, -0x2, R15 ;  /* 0xfffffffe9c037824 */ /* 0x000fe200078e020f */
[----:B------:R-:W-:Y:S01]  /*20e0*/  BSSY B0, `(.L_x_32) ;  /* 0x00007bf000007945 */ /* 0x000fe20003800000 */
[----:B------:R-:W-:-:S04]  /*20f0*/  IMAD.WIDE R162, R19, 0x40, R154 ;  /* 0x0000004013a27825 */ /* 0x000fc800078e029a */
[----:B-1----:R-:W-:Y:S02]  /*2100*/  IMAD.IADD R0, R3, 0x1, -R12 ;  /* 0x0000000103007824 */ /* 0x002fe400078e0a0c */
[----:B------:R-:W-:-:S03]  /*2110*/  IMAD.IADD R3, R161, 0x1, -R14 ;  /* 0x00000001a1037824 */ /* 0x000fc600078e0a0e */
[----:B------:R-:W-:-:S04]  /*2120*/  ISETP.GT.AND P2, PT, R0, RZ, PT ;  /* 0x000000ff0000720c */ /* 0x000fc80003f44270 */
[----:B------:R-:W-:Y:S01]  /*2130*/  ISETP.GT.AND P1, PT, R3, RZ, P2 ;  /* 0x000000ff0300720c */ /* 0x000fe20001724270 */
[-C--:B0-----:R-:W-:Y:S02]  /*2140*/  IMAD R4, R163, R10.reuse, RZ ;  /* 0x0000000aa3047224 */ /* 0x081fe400078e02ff */
[----:B------:R-:W-:-:S04]  /*2150*/  IMAD.WIDE.U32 R6, R162, R10, R6 ;  /* 0x0000000aa2067225 */ /* 0x000fc800078e0006 */
[----:B------:R-:W-:-:S04]  /*2160*/  IMAD R5, R162, R11, R4 ;  /* 0x0000000ba2057224 */ /* 0x000fc800078e0204 */
[----:B------:R-:W-:Y:S01]  /*2170*/  IMAD.IADD R179, R7, 0x1, R5 ;  /* 0x0000000107b37824 */ /* 0x000fe200078e0205 */
[----:B------:R-:W-:Y:S06]  /*2180*/  @!P0 BRA `(.L_x_33) ;  /* 0x0000005400a08947 */ /* 0x000fec0003800000 */
[----:B------:R-:W0:Y:S01]  /*2190*/  LDC.64 R20, c[0x0][0x5b8] ;  /* 0x00016e00ff147b82 */ /* 0x000e220000000a00 */
[----:B------:R-:W-:-:S07]  /*21a0*/  ULDC.64 UR4, c[0x0][0x5c0] ;  /* 0x0001700000047ab9 */ /* 0x000fce0000000a00 */
[----:B------:R-:W1:Y:S08]  /*21b0*/  LDC.64 R166, c[0x0][0x5b0] ;  /* 0x00016c00ffa67b82 */ /* 0x000e700000000a00 */
[----:B------:R-:W2:Y:S01]  /*21c0*/  LDC.64 R14, c[0x0][0x5a8] ;  /* 0x00016a00ff0e7b82 */ /* 0x000ea20000000a00 */
[-C--:B0-----:R-:W-:Y:S02]  /*21d0*/  IMAD R7, R165, R20.reuse, RZ ;  /* 0x00000014a5077224 */ /* 0x081fe400078e02ff */
[----:B------:R-:W-:-:S04]  /*21e0*/  IMAD.WIDE.U32 R4, R2, R20, R8 ;  /* 0x0000001402047225 */ /* 0x000fc800078e0008 */
[----:B------:R-:W-:Y:S01]  /*21f0*/  IMAD R175, R2, R21, R7 ;  /* 0x0000001502af7224 */ /* 0x000fe200078e0207 */
[----:B------:R-:W-:Y:S01]  /*2200*/  IADD3 R164, P0, R12, R4, RZ ;  /* 0x000000040ca47210 */ /* 0x000fe20007f1e0ff */
[----:B-1----:R-:W-:-:S03]  /*2210*/  IMAD R4, R163, R166, RZ ;  /* 0x000000a6a3047224 */ /* 0x002fc600078e02ff */
[----:B------:R-:W-:Y:S01]  /*2220*/  IADD3.X R165, R13, R5, R175, P0, !PT ;  /* 0x000000050da57210 */ /* 0x000fe200007fe4af */
[C---:B------:R-:W-:Y:S02]  /*2230*/  IMAD R177, R162.reuse, R167, R4 ;  /* 0x000000a7a2b17224 */ /* 0x040fe400078e0204 */
[----:B------:R-:W-:-:S04]  /*2240*/  IMAD.WIDE.U32 R4, R162, R166, R164 ;  /* 0x000000a6a2047225 */ /* 0x000fc800078e00a4 */
[----:B------:R-:W-:Y:S01]  /*2250*/  IMAD.IADD R5, R5, 0x1, R177 ;  /* 0x0000000105057824 */ /* 0x000fe200078e02b1 */
[----:B--2---:R-:W-:-:S04]  /*2260*/  LEA R168, P0, R4, R14, 0x1 ;  /* 0x0000000e04a87211 */ /* 0x004fc800078008ff */
[----:B------:R-:W-:-:S05]  /*2270*/  LEA.HI.X R169, R4, R15, R5, 0x1, P0 ;  /* 0x0000000f04a97211 */ /* 0x000fca00000f0c05 */
[----:B------:R0:W2:Y:S01]  /*2280*/  @P1 LDG.E.LTC128B.U16 R19, desc[UR36][R168.64] ;  /* 0x00000024a8131981 */ /* 0x0000a2000c1e1520 */
[----:B------:R-:W-:Y:S01]  /*2290*/  IMAD.WIDE.U32 R4, R162, R166, R12 ;  /* 0x000000a6a2047225 */ /* 0x000fe200078e000c */
[----:B------:R-:W-:Y:S02]  /*22a0*/  BSSY B1, `(.L_x_34) ;  /* 0x0000014000017945 */ /* 0x000fe40003800000 */
[----:B------:R-:W-:-:S04]  /*22b0*/  IADD3 R170, P0, R8, R4, RZ ;  /* 0x0000000408aa7210 */ /* 0x000fc80007f1e0ff */
[----:B------:R-:W-:Y:S01]  /*22c0*/  IADD3.X R171, R9, R177, R5, P0, !PT ;  /* 0x000000b109ab7210 */ /* 0x000fe200007fe405 */
[----:B0-----:R-:W-:Y:S01]  /*22d0*/  IMAD.SHL.U32 R168, R166, 0x8, RZ ;  /* 0x00000008a6a87824 */ /* 0x001fe200078e00ff */
[----:B------:R-:W-:Y:S02]  /*22e0*/  LEA R4, P0, R6, UR4, 0x1 ;  /* 0x0000000406047c11 */ /* 0x000fe4000f8008ff */
[----:B------:R-:W-:Y:S01]  /*22f0*/  SHF.L.U64.HI R169, R166, 0x3, R167 ;  /* 0x00000003a6a97819 */ /* 0x000fe200000102a7 */
[----:B------:R-:W-:Y:S01]  /*2300*/  IMAD.WIDE.U32 R170, R2, R20, R170 ;  /* 0x0000001402aa7225 */ /* 0x000fe200078e00aa */
[----:B------:R-:W-:Y:S02]  /*2310*/  LEA.HI.X R5, R6, UR5, R179, 0x1, P0 ;  /* 0x0000000506057c11 */ /* 0x000fe400080f0cb3 */
[----:B------:R-:W-:Y:S02]  /*2320*/  ISETP.GT.AND P0, PT, R0, 0x1, PT ;  /* 0x000000010000780c */ /* 0x000fe40003f04270 */
[----:B------:R-:W-:-:S02]  /*2330*/  LEA R6, P4, R170, R14, 0x1 ;  /* 0x0000000eaa067211 */ /* 0x000fc400078808ff */
[----:B------:R-:W-:Y:S01]  /*2340*/  ISETP.GT.AND P3, PT, R3, RZ, P0 ;  /* 0x000000ff0300720c */ /* 0x000fe20000764270 */
[----:B--2---:R-:W-:-:S05]  /*2350*/  HADD2.F32 R7, -RZ, R19.H0_H0 ;  /* 0x20000013ff077230 */ /* 0x004fca0000004100 */
[----:B------:R-:W-:-:S04]  /*2360*/  FMUL R7, R7, R152 ;  /* 0x0000009807077220 */ /* 0x000fc80000400000 */
[----:B------:R-:W-:-:S05]  /*2370*/  FFMA R7, R24, R153, R7 ;  /* 0x0000009918077223 */ /* 0x000fca0000000007 */
[----:B------:R-:W-:Y:S01]  /*2380*/  F2FP.F16.F32.PACK_AB R21, RZ, R7 ;  /* 0x00000007ff15723e */ /* 0x000fe200000000ff */
[----:B------:R-:W-:-:S04]  /*2390*/  IMAD.IADD R7, R175, 0x1, R171 ;  /* 0x00000001af077824 */ /* 0x000fc800078e02ab */
[----:B------:R0:W-:Y:S01]  /*23a0*/  @P1 STG.E.U16 desc[UR36][R4.64], R21 ;  /* 0x0000001504001986 */ /* 0x0001e2000c101524 */
[----:B------:R-:W-:Y:S01]  /*23b0*/  LEA.HI.X R7, R170, R15, R7, 0x1, P4 ;  /* 0x0000000faa077211 */ /* 0x000fe200020f0c07 */
[----:B------:R-:W-:Y:S06]  /*23c0*/  @!P3 BRA `(.L_x_35) ;  /* 0x000000000004b947 */ /* 0x000fec0003800000 */
[----:B------:R1:W5:Y:S02]  /*23d0*/  LDG.E.LTC128B.U16 R19, desc[UR36][R6.64+0x2] ;  /* 0x0000022406137981 */ /* 0x000364000c1e1520 */
.L_x_35:
[----:B------:R-:W-:Y:S05]  /*23e0*/  BSYNC B1 ;  /* 0x0000000000017941 */ /* 0x000fea0003800000 */
.L_x_34:
[----:B0----5:R-:W-:Y:S01]  /*23f0*/  HADD2.F32 R21, -RZ, R19.H0_H0 ;  /* 0x20000013ff157230 */ /* 0x021fe20000004100 */
[----:B------:R-:W-:Y:S01]  /*2400*/  ISETP.GT.AND P2, PT, R3, 0x8, P2 ;  /* 0x000000080300780c */ /* 0x000fe20001744270 */
[----:B------:R-:W-:-:S04]  /*2410*/  IMAD.WIDE.U32 R168, R162, R166, R168 ;  /* 0x000000a6a2a87225 */ /* 0x000fc800078e00a8 */
[----:B------:R-:W-:Y:S01]  /*2420*/  FMUL R22, R21, R152 ;  /* 0x0000009815167220 */ /* 0x000fe20000400000 */
[----:B------:R-:W-:Y:S01]  /*2430*/  IMAD.IADD R177, R177, 0x1, R169 ;  /* 0x00000001b1b17824 */ /* 0x000fe200078e02a9 */
[----:B------:R-:W-:Y:S02]  /*2440*/  IADD3 R21, P1, R164, R168, RZ ;  /* 0x000000a8a4157210 */ /* 0x000fe40007f3e0ff */
[----:B------:R-:W-:-:S03]  /*2450*/  FFMA R22, R25, R153, R22 ;  /* 0x0000009919167223 */ /* 0x000fc60000000016 */
[----:B------:R-:W-:Y:S01]  /*2460*/  IMAD.X R164, R177, 0x1, R165, P1 ;  /* 0x00000001b1a47824 */ /* 0x000fe200008e06a5 */
[C---:B------:R-:W-:Y:S02]  /*2470*/  LEA R24, P1, R21.reuse, R14, 0x1 ;  /* 0x0000000e15187211 */ /* 0x040fe400078208ff */
[----:B------:R-:W-:Y:S02]  /*2480*/  F2FP.F16.F32.PACK_AB R22, RZ, R22 ;  /* 0x00000016ff16723e */ /* 0x000fe400000000ff */
[----:B------:R-:W-:Y:S02]  /*2490*/  LEA.HI.X R25, R21, R15, R164, 0x1, P1 ;  /* 0x0000000f15197211 */ /* 0x000fe400008f0ca4 */
[----:B------:R-:W-:Y:S02]  /*24a0*/  PRMT R21, R22, 0x7610, R21 ;  /* 0x0000761016157816 */ /* 0x000fe40000000015 */
[----:B------:R-:W-:-:S03]  /*24b0*/  PRMT R22, R19, 0x7610, R22 ;  /* 0x0000761013167816 */ /* 0x000fc60000000016 */
[----:B------:R0:W-:Y:S04]  /*24c0*/  @P3 STG.E.U16 desc[UR36][R4.64+0x2], R21 ;  /* 0x0000021504003986 */ /* 0x0001e8000c101524 */
[----:B------:R-:W2:Y:S01]  /*24d0*/  @P2 LDG.E.LTC128B.U16 R22, desc[UR36][R24.64] ;  /* 0x0000002418162981 */ /* 0x000ea2000c1e1520 */
[----:B------:R-:W-:Y:S01]  /*24e0*/  IADD3 R8, P1, P3, R8, R168, R12 ;  /* 0x000000a808087210 */ /* 0x000fe20007b3e00c */
[----:B------:R-:W-:Y:S01]  /*24f0*/  BSSY B1, `(.L_x_36) ;  /* 0x0000011000017945 */ /* 0x000fe20003800000 */
[C---:B------:R-:W-:Y:S02]  /*2500*/  SHF.L.U64.HI R11, R10.reuse, 0x4, R11 ;  /* 0x000000040a0b7819 */ /* 0x040fe4000001020b */
[----:B------:R-:W-:Y:S02]  /*2510*/  IADD3.X R9, R9, R177, R13, P1, P3 ;  /* 0x000000b109097210 */ /* 0x000fe40000fe640d */
[----:B------:R-:W-:-:S02]  /*2520*/  LEA R10, P1, R10, R4, 0x4 ;  /* 0x000000040a0a7211 */ /* 0x000fc400078220ff */
[----:B------:R-:W-:Y:S01]  /*2530*/  ISETP.GT.AND P0, PT, R3, 0x8, P0 ;  /* 0x000000080300780c */ /* 0x000fe20000704270 */
[----:B0-----:R-:W-:-:S04]  /*2540*/  IMAD.WIDE.U32 R20, R2, R20, R8 ;  /* 0x0000001402147225 */ /* 0x001fc800078e0008 */
[----:B------:R-:W-:Y:S01]  /*2550*/  IMAD.X R11, R11, 0x1, R5, P1 ;  /* 0x000000010b0b7824 */ /* 0x000fe200008e0605 */
[----:B------:R-:W-:Y:S01]  /*2560*/  LEA R8, P3, R20, R14, 0x1 ;  /* 0x0000000e14087211 */ /* 0x000fe200078608ff */
[----:B------:R-:W-:-:S05]  /*2570*/  IMAD.IADD R2, R175, 0x1, R21 ;  /* 0x00000001af027824 */ /* 0x000fca00078e0215 */
[----:B------:R-:W-:Y:S01]  /*2580*/  LEA.HI.X R9, R20, R15, R2, 0x1, P3 ;  /* 0x0000000f14097211 */ /* 0x000fe200018f0c02 */
[----:B--2---:R-:W-:-:S05]  /*2590*/  HADD2.F32 R19, -RZ, R22.H0_H0 ;  /* 0x20000016ff137230 */ /* 0x004fca0000004100 */
[----:B------:R-:W-:-:S04]  /*25a0*/  FMUL R19, R19, R152 ;  /* 0x0000009813137220 */ /* 0x000fc80000400000 */
[----:B------:R-:W-:-:S05]  /*25b0*/  FFMA R19, R26, R153, R19 ;  /* 0x000000991a137223 */ /* 0x000fca0000000013 */
[----:B------:R-:W-:-:S05]  /*25c0*/  F2FP.F16.F32.PACK_AB R19, RZ, R19 ;  /* 0x00000013ff13723e */ /* 0x000fca00000000ff */
[----:B------:R0:W-:Y:S01]  /*25d0*/  @P2 STG.E.U16 desc[UR36][R10.64], R19 ;  /* 0x000000130a002986 */ /* 0x0001e2000c101524 */
[----:B------:R-:W-:Y:S05]  /*25e0*/  @!P0 BRA `(.L_x_37) ;  /* 0x0000000000048947 */ /* 0x000fea0003800000 */
[----:B------:R2:W5:Y:S02]  /*25f0*/  LDG.E.LTC128B.U16 R22, desc[UR36][R8.64+0x2] ;  /* 0x0000022408167981 */ /* 0x000564000c1e1520 */
.L_x_37:
[----:B------:R-:W-:Y:S05]  /*2600*/  BSYNC B1 ;  /* 0x0000000000017941 */ /* 0x000fea0003800000 */
.L_x_36:
[----:B-----5:R-:W-:Y:S01]  /*2610*/  HADD2.F32 R13, -RZ, R22.H0_H0 ;  /* 0x20000016ff0d7230 */ /* 0x020fe20000004100 */
[----:B------:R-:W-:Y:S01]  /*2620*/  ISETP.GT.AND P1, PT, R0, 0x8, PT ;  /* 0x000000080000780c */ /* 0x000fe20003f24270 */
[----:B------:R-:W-:Y:S03]  /*2630*/  BSSY B1, `(.L_x_38) ;  /* 0x0000008000017945 */ /* 0x000fe60003800000 */
[----:B------:R-:W-:Y:S01]  /*2640*/  FMUL R2, R13, R152 ;  /* 0x000000980d027220 */ /* 0x000fe20000400000 */
[----:B------:R-:W-:-:S03]  /*2650*/  ISETP.GT.AND P2, PT, R3, RZ, P1 ;  /* 0x000000ff0300720c */ /* 0x000fc60000f44270 */
[----:B------:R-:W-:-:S05]  /*2660*/  FFMA R2, R27, R153, R2 ;  /* 0x000000991b027223 */ /* 0x000fca0000000002 */
[----:B------:R-:W-:-:S05]  /*2670*/  F2FP.F16.F32.PACK_AB R2, RZ, R2 ;  /* 0x00000002ff02723e */ /* 0x000fca00000000ff */
[----:B------:R3:W-:Y:S01]  /*2680*/  @P0 STG.E.U16 desc[UR36][R10.64+0x2], R2 ;  /* 0x000002020a000986 */ /* 0x0007e2000c101524 */
[----:B------:R-:W-:Y:S05]  /*2690*/  @!P2 BRA `(.L_x_39) ;  /* 0x000000000004a947 */ /* 0x000fea0003800000 */
[----:B------:R4:W5:Y:S02]  /*26a0*/  LDG.E.LTC128B.U16 R22, desc[UR36][R6.64+0x10] ;  /* 0x0000102406167981 */ /* 0x000964000c1e1520 */
.L_x_39:
[----:B------:R-:W-:Y:S05]  /*26b0*/  BSYNC B1 ;  /* 0x0000000000017941 */ /* 0x000fea0003800000 */
.L_x_38:
        /* <DEDUP_REMOVED lines=10> */
.L_x_41:
[----:B------:R-:W-:Y:S05]  /*2760*/  BSYNC B1 ;  /* 0x0000000000017941 */ /* 0x000fea0003800000 */
.L_x_40:
[----:B0----5:R-:W-:Y:S01]  /*2770*/  HADD2.F32 R13, -RZ, R22.H0_H0 ;  /* 0x20000016ff0d7230 */ /* 0x021fe20000004100 */
[----:B------:R-:W-:Y:S01]  /*2780*/  ISETP.GT.AND P1, PT, R3, 0x8, P1 ;  /* 0x000000080300780c */ /* 0x000fe20000f24270 */
[----:B------:R-:W-:Y:S03]  /*2790*/  BSSY B1, `(.L_x_42) ;  /* 0x0000007000017945 */ /* 0x000fe60003800000 */
[----:B---3--:R-:W-:-:S04]  /*27a0*/  FMUL R2, R13, R152 ;  /* 0x000000980d027220 */ /* 0x008fc80000400000 */
[----:B------:R-:W-:-:S05]  /*27b0*/  FFMA R2, R29, R153, R2 ;  /* 0x000000991d027223 */ /* 0x000fca0000000002 */
[----:B------:R-:W-:-:S05]  /*27c0*/  F2FP.F16.F32.PACK_AB R2, RZ, R2 ;  /* 0x00000002ff02723e */ /* 0x000fca00000000ff */
[----:B------:R0:W-:Y:S01]  /*27d0*/  @P3 STG.E.U16 desc[UR36][R4.64+0x12], R2 ;  /* 0x0000120204003986 */ /* 0x0001e2000c101524 */
[----:B------:R-:W-:Y:S05]  /*27e0*/  @!P1 BRA `(.L_x_43) ;  /* 0x0000000000049947 */ /* 0x000fea0003800000 */
[----:B------:R3:W5:Y:S02]  /*27f0*/  LDG.E.LTC128B.U16 R22, desc[UR36][R8.64+0x10] ;  /* 0x0000102408167981 */ /* 0x000764000c1e1520 */
.L_x_43:
[----:B------:R-:W-:Y:S05]  /*2800*/  BSYNC B1 ;  /* 0x0000000000017941 */ /* 0x000fea0003800000 */
.L_x_42:
[----:B-----5:R-:W-:Y:S01]  /*2810*/  HADD2.F32 R13, -RZ, R22.H0_H0 ;  /* 0x20000016ff0d7230 */ /* 0x020fe20000004100 */
[----:B------:R-:W-:Y:S01]  /*2820*/  ISETP.GT.AND P0, PT, R3, 0x8, P0 ;  /* 0x000000080300780c */ /* 0x000fe20000704270 */
[----:B------:R-:W-:Y:S03]  /*2830*/  BSSY B1, `(.L_x_44) ;  /* 0x0000007000017945 */ /* 0x000fe60003800000 */
[----:B------:R-:W-:-:S04]  /*2840*/  FMUL R13, R13, R152 ;  /* 0x000000980d0d7220 */ /* 0x000fc80000400000 */
[----:B------:R-:W-:-:S05]  /*2850*/  FFMA R13, R30, R153, R13 ;  /* 0x000000991e0d7223 */ /* 0x000fca000000000d */
[----:B------:R-:W-:-:S05]  /*2860*/  F2FP.F16.F32.PACK_AB R13, RZ, R13 ;  /* 0x0000000dff0d723e */ /* 0x000fca00000000ff */
[----:B------:R0:W-:Y:S01]  /*2870*/  @P1 STG.E.U16 desc[UR36][R10.64+0x10], R13 ;  /* 0x0000100d0a001986 */ /* 0x0001e2000c101524 */
[----:B------:R-:W-:Y:S05]  /*2880*/  @!P0 BRA `(.L_x_45) ;  /* 0x0000000000048947 */ /* 0x000fea0003800000 */
[----:B------:R0:W5:Y:S02]  /*2890*/  LDG.E.LTC128B.U16 R22, desc[UR36][R8.64+0x12] ;  /* 0x0000122408167981 */ /* 0x000164000c1e1520 */
.L_x_45:
[----:B------:R-:W-:Y:S05]  /*28a0*/  BSYNC B1 ;  /* 0x0000000000017941 */ /* 0x000fea0003800000 */
.L_x_44:
[----:B0----5:R-:W-:Y:S01]  /*28b0*/  HADD2.F32 R13, -RZ, R22.H0_H0 ;  /* 0x20000016ff0d7230 */ /* 0x021fe20000004100 */
        /* <DEDUP_REMOVED lines=9> */
.L_x_47:
[----:B------:R-:W-:Y:S05]  /*2950*/  BSYNC B1 ;  /* 0x0000000000017941 */ /* 0x000fea0003800000 */
.L_x_46:
        /* <DEDUP_REMOVED lines=10> */
.L_x_49:
[----:B------:R-:W-:Y:S05]  /*2a00*/  BSYNC B1 ;  /* 0x0000000000017941 */ /* 0x000fea0003800000 */
.L_x_48:
[----:B0----5:R-:W-:Y:S01]  /*2a10*/  HADD2.F32 R13, -RZ, R22.H0_H0 ;  /* 0x20000016ff0d7230 */ /* 0x021fe20000004100 */
        /* <DEDUP_REMOVED lines=8> */
.L_x_51:
[----:B------:R-:W-:Y:S05]  /*2aa0*/  BSYNC B1 ;  /* 0x0000000000017941 */ /* 0x000fea0003800000 */
.L_x_50:
        /* <DEDUP_REMOVED lines=9> */
.L_x_53:
[----:B------:R-:W-:Y:S05]  /*2b40*/  BSYNC B1 ;  /* 0x0000000000017941 */ /* 0x000fea0003800000 */
.L_x_52:
        /* <DEDUP_REMOVED lines=10> */
.L_x_55:
[----:B------:R-:W-:Y:S05]  /*2bf0*/  BSYNC B1 ;  /* 0x0000000000017941 */ /* 0x000fea0003800000 */
.L_x_54:
        /* <DEDUP_REMOVED lines=10> */
.L_x_57:
[----:B------:R-:W-:Y:S05]  /*2ca0*/  BSYNC B1 ;  /* 0x0000000000017941 */ /* 0x000fea0003800000 */
.L_x_56:
        /* <DEDUP_REMOVED lines=9> */
.L_x_59:
[----:B------:R-:W-:Y:S05]  /*2d40*/  BSYNC B1 ;  /* 0x0000000000017941 */ /* 0x000fea0003800000 */
.L_x_58:
        /* <DEDUP_REMOVED lines=9> */
.L_x_61:
[----:B------:R-:W-:Y:S05]  /*2de0*/  BSYNC B1 ;  /* 0x0000000000017941 */ /* 0x000fea0003800000 */
.L_x_60:
        /* <DEDUP_REMOVED lines=10> */
.L_x_63:
[----:B------:R-:W-:Y:S05]  /*2e90*/  BSYNC B1 ;  /* 0x0000000000017941 */ /* 0x000fea0003800000 */
.L_x_62:
        /* <DEDUP_REMOVED lines=10> */
.L_x_65:
[----:B------:R-:W-:Y:S05]  /*2f40*/  BSYNC B1 ;  /* 0x0000000000017941 */ /* 0x000fea0003800000 */
.L_x_64:
        /* <DEDUP_REMOVED lines=9> */
.L_x_67:
[----:B------:R-:W-:Y:S05]  /*2fe0*/  BSYNC B1 ;  /* 0x0000000000017941 */ /* 0x000fea0003800000 */
.L_x_66:
        /* <DEDUP_REMOVED lines=9> */
.L_x_69:
[----:B------:R-:W-:Y:S05]  /*3080*/  BSYNC B1 ;  /* 0x0000000000017941 */ /* 0x000fea0003800000 */
.L_x_68:
        /* <DEDUP_REMOVED lines=10> */
.L_x_71:
[----:B------:R-:W-:Y:S05]  /*3130*/  BSYNC B1 ;  /* 0x0000000000017941 */ /* 0x000fea0003800000 */
.L_x_70:
        /* <DEDUP_REMOVED lines=10> */
.L_x_73:
[----:B------:R-:W-:Y:S05]  /*31e0*/  BSYNC B1 ;  /* 0x0000000000017941 */ /* 0x000fea0003800000 */
.L_x_72:
        /* <DEDUP_REMOVED lines=9> */
.L_x_75:
[----:B------:R-:W-:Y:S05]  /*3280*/  BSYNC B1 ;  /* 0x0000000000017941 */ /* 0x000fea0003800000 */
.L_x_74:
        /* <DEDUP_REMOVED lines=9> */
.L_x_77:
[----:B------:R-:W-:Y:S05]  /*3320*/  BSYNC B1 ;  /* 0x0000000000017941 */ /* 0x000fea0003800000 */
.L_x_76:
        /* <DEDUP_REMOVED lines=10> */
.L_x_79:
[----:B------:R-:W-:Y:S05]  /*33d0*/  BSYNC B1 ;  /* 0x0000000000017941 */ /* 0x000fea0003800000 */
.L_x_78:
        /* <DEDUP_REMOVED lines=10> */
.L_x_81:
[----:B------:R-:W-:Y:S05]  /*3480*/  BSYNC B1 ;  /* 0x0000000000017941 */ /* 0x000fea0003800000 */
.L_x_80:
        /* <DEDUP_REMOVED lines=9> */
.L_x_83:
[----:B------:R-:W-:Y:S05]  /*3520*/  BSYNC B1 ;  /* 0x0000000000017941 */ /* 0x000fea0003800000 */
.L_x_82:
        /* <DEDUP_REMOVED lines=9> */
.L_x_85:
[----:B------:R-:W-:Y:S05]  /*35c0*/  BSYNC B1 ;  /* 0x0000000000017941 */ /* 0x000fea0003800000 */
.L_x_84:
        /* <DEDUP_REMOVED lines=10> */
.L_x_87:
[----:B------:R-:W-:Y:S05]  /*3670*/  BSYNC B1 ;  /* 0x0000000000017941 */ /* 0x000fea0003800000 */
.L_x_86:
        /* <DEDUP_REMOVED lines=10> */
.L_x_89:
[----:B------:R-:W-:Y:S05]  /*3720*/  BSYNC B1 ;  /* 0x0000000000017941 */ /* 0x000fea0003800000 */
.L_x_88:
        /* <DEDUP_REMOVED lines=9> */
.L_x_91:
[----:B------:R-:W-:Y:S05]  /*37c0*/  BSYNC B1 ;  /* 0x0000000000017941 */ /* 0x000fea0003800000 */
.L_x_90:
        /* <DEDUP_REMOVED lines=9> */
.L_x_93:
[----:B------:R-:W-:Y:S05]  /*3860*/  BSYNC B1 ;  /* 0x0000000000017941 */ /* 0x000fea0003800000 */
.L_x_92:
        /* <DEDUP_REMOVED lines=10> */
.L_x_95:
[----:B------:R-:W-:Y:S05]  /*3910*/  BSYNC B1 ;  /* 0x0000000000017941 */ /* 0x000fea0003800000 */
.L_x_94:
        /* <DEDUP_REMOVED lines=10> */
.L_x_97:
[----:B------:R-:W-:Y:S05]  /*39c0*/  BSYNC B1 ;  /* 0x0000000000017941 */ /* 0x000fea0003800000 */
.L_x_96:
        /* <DEDUP_REMOVED lines=9> */
.L_x_99:
[----:B------:R-:W-:Y:S05]  /*3a60*/  BSYNC B1 ;  /* 0x0000000000017941 */ /* 0x000fea0003800000 */
.L_x_98:
        /* <DEDUP_REMOVED lines=9> */
.L_x_101:
[----:B------:R-:W-:Y:S05]  /*3b00*/  BSYNC B1 ;  /* 0x0000000000017941 */ /* 0x000fea0003800000 */
.L_x_100:
        /* <DEDUP_REMOVED lines=10> */
.L_x_103:
[----:B------:R-:W-:Y:S05]  /*3bb0*/  BSYNC B1 ;  /* 0x0000000000017941 */ /* 0x000fea0003800000 */
.L_x_102:
        /* <DEDUP_REMOVED lines=10> */
.L_x_105:
[----:B------:R-:W-:Y:S05]  /*3c60*/  BSYNC B1 ;  /* 0x0000000000017941 */ /* 0x000fea0003800000 */
.L_x_104:
        /* <DEDUP_REMOVED lines=9> */
.L_x_107:
[----:B------:R-:W-:Y:S05]  /*3d00*/  BSYNC B1 ;  /* 0x0000000000017941 */ /* 0x000fea0003800000 */
.L_x_106:
        /* <DEDUP_REMOVED lines=9> */
.L_x_109:
[----:B------:R-:W-:Y:S05]  /*3da0*/  BSYNC B1 ;  /* 0x0000000000017941 */ /* 0x000fea0003800000 */
.L_x_108:
        /* <DEDUP_REMOVED lines=10> */
.L_x_111:
[----:B------:R-:W-:Y:S05]  /*3e50*/  BSYNC B1 ;  /* 0x0000000000017941 */ /* 0x000fea0003800000 */
.L_x_110:
        /* <DEDUP_REMOVED lines=10> */
.L_x_113:
[----:B------:R-:W-:Y:S05]  /*3f00*/  BSYNC B1 ;  /* 0x0000000000017941 */ /* 0x000fea0003800000 */
.L_x_112:
        /* <DEDUP_REMOVED lines=9> */
.L_x_115:
[----:B------:R-:W-:Y:S05]  /*3fa0*/  BSYNC B1 ;  /* 0x0000000000017941 */ /* 0x000fea0003800000 */
.L_x_114:
        /* <DEDUP_REMOVED lines=9> */
.L_x_117:
[----:B------:R-:W-:Y:S05]  /*4040*/  BSYNC B1 ;  /* 0x0000000000017941 */ /* 0x000fea0003800000 */
.L_x_116:
        /* <DEDUP_REMOVED lines=10> */
.L_x_119:
[----:B------:R-:W-:Y:S05]  /*40f0*/  BSYNC B1 ;  /* 0x0000000000017941 */ /* 0x000fea0003800000 */
.L_x_118:
        /* <DEDUP_REMOVED lines=10> */
.L_x_121:
[----:B------:R-:W-:Y:S05]  /*41a0*/  BSYNC B1 ;  /* 0x0000000000017941 */ /* 0x000fea0003800000 */
.L_x_120:
        /* <DEDUP_REMOVED lines=9> */
.L_x_123:
[----:B------:R-:W-:Y:S05]  /*4240*/  BSYNC B1 ;  /* 0x0000000000017941 */ /* 0x000fea0003800000 */
.L_x_122:
        /* <DEDUP_REMOVED lines=9> */
.L_x_125:
[----:B------:R-:W-:Y:S05]  /*42e0*/  BSYNC B1 ;  /* 0x0000000000017941 */ /* 0x000fea0003800000 */
.L_x_124:
        /* <DEDUP_REMOVED lines=10> */
.L_x_127:
[----:B------:R-:W-:Y:S05]  /*4390*/  BSYNC B1 ;  /* 0x0000000000017941 */ /* 0x000fea0003800000 */
.L_x_126:
        /* <DEDUP_REMOVED lines=10> */
.L_x_129:
[----:B------:R-:W-:Y:S05]  /*4440*/  BSYNC B1 ;  /* 0x0000000000017941 */ /* 0x000fea0003800000 */
.L_x_128:
        /* <DEDUP_REMOVED lines=9> */
.L_x_131:
[----:B------:R-:W-:Y:S05]  /*44e0*/  BSYNC B1 ;  /* 0x0000000000017941 */ /* 0x000fea0003800000 */
.L_x_130:
        /* <DEDUP_REMOVED lines=9> */
.L_x_133:
[----:B------:R-:W-:Y:S05]  /*4580*/  BSYNC B1 ;  /* 0x0000000000017941 */ /* 0x000fea0003800000 */
.L_x_132:
        /* <DEDUP_REMOVED lines=10> */
.L_x_135:
[----:B------:R-:W-:Y:S05]  /*4630*/  BSYNC B1 ;  /* 0x0000000000017941 */ /* 0x000fea0003800000 */
.L_x_134:
        /* <DEDUP_REMOVED lines=10> */
.L_x_137:
[----:B------:R-:W-:Y:S05]  /*46e0*/  BSYNC B1 ;  /* 0x0000000000017941 */ /* 0x000fea0003800000 */
.L_x_136:
        /* <DEDUP_REMOVED lines=9> */
.L_x_139:
[----:B------:R-:W-:Y:S05]  /*4780*/  BSYNC B1 ;  /* 0x0000000000017941 */ /* 0x000fea0003800000 */
.L_x_138:
        /* <DEDUP_REMOVED lines=9> */
.L_x_141:
[----:B------:R-:W-:Y:S05]  /*4820*/  BSYNC B1 ;  /* 0x0000000000017941 */ /* 0x000fea0003800000 */
.L_x_140:
        /* <DEDUP_REMOVED lines=10> */
.L_x_143:
[----:B------:R-:W-:Y:S05]  /*48d0*/  BSYNC B1 ;  /* 0x0000000000017941 */ /* 0x000fea0003800000 */
.L_x_142:
        /* <DEDUP_REMOVED lines=10> */
.L_x_145:
[----:B------:R-:W-:Y:S05]  /*4980*/  BSYNC B1 ;  /* 0x0000000000017941 */ /* 0x000fea0003800000 */
.L_x_144:
        /* <DEDUP_REMOVED lines=9> */
.L_x_147:
[----:B------:R-:W-:Y:S05]  /*4a20*/  BSYNC B1 ;  /* 0x0000000000017941 */ /* 0x000fea0003800000 */
.L_x_146:
        /* <DEDUP_REMOVED lines=9> */
.L_x_149:
[----:B------:R-:W-:Y:S05]  /*4ac0*/  BSYNC B1 ;  /* 0x0000000000017941 */ /* 0x000fea0003800000 */
.L_x_148:
        /* <DEDUP_REMOVED lines=10> */
.L_x_151:
[----:B------:R-:W-:Y:S05]  /*4b70*/  BSYNC B1 ;  /* 0x0000000000017941 */ /* 0x000fea0003800000 */
.L_x_150:
        /* <DEDUP_REMOVED lines=10> */
.L_x_153:
[----:B------:R-:W-:Y:S05]  /*4c20*/  BSYNC B1 ;  /* 0x0000000000017941 */ /* 0x000fea0003800000 */
.L_x_152:
        /* <DEDUP_REMOVED lines=9> */
.L_x_155:
[----:B------:R-:W-:Y:S05]  /*4cc0*/  BSYNC B1 ;  /* 0x0000000000017941 */ /* 0x000fea0003800000 */
.L_x_154:
        /* <DEDUP_REMOVED lines=9> */
.L_x_157:
[----:B------:R-:W-:Y:S05]  /*4d60*/  BSYNC B1 ;  /* 0x0000000000017941 */ /* 0x000fea0003800000 */
.L_x_156:
        /* <DEDUP_REMOVED lines=10> */
.L_x_159:
[----:B------:R-:W-:Y:S05]  /*4e10*/  BSYNC B1 ;  /* 0x0000000000017941 */ /* 0x000fea0003800000 */
.L_x_158:
        /* <DEDUP_REMOVED lines=10> */
.L_x_161:
[----:B------:R-:W-:Y:S05]  /*4ec0*/  BSYNC B1 ;  /* 0x0000000000017941 */ /* 0x000fea0003800000 */
.L_x_160:
        /* <DEDUP_REMOVED lines=9> */
.L_x_163:
[----:B------:R-:W-:Y:S05]  /*4f60*/  BSYNC B1 ;  /* 0x0000000000017941 */ /* 0x000fea0003800000 */
.L_x_162:
        /* <DEDUP_REMOVED lines=9> */
.L_x_165:
[----:B------:R-:W-:Y:S05]  /*5000*/  BSYNC B1 ;  /* 0x0000000000017941 */ /* 0x000fea0003800000 */
.L_x_164:
        /* <DEDUP_REMOVED lines=10> */
.L_x_167:
[----:B------:R-:W-:Y:S05]  /*50b0*/  BSYNC B1 ;  /* 0x0000000000017941 */ /* 0x000fea0003800000 */
.L_x_166:
        /* <DEDUP_REMOVED lines=10> */
.L_x_169:
[----:B------:R-:W-:Y:S05]  /*5160*/  BSYNC B1 ;  /* 0x0000000000017941 */ /* 0x000fea0003800000 */
.L_x_168:
        /* <DEDUP_REMOVED lines=9> */
.L_x_171:
[----:B------:R-:W-:Y:S05]  /*5200*/  BSYNC B1 ;  /* 0x0000000000017941 */ /* 0x000fea0003800000 */
.L_x_170:
        /* <DEDUP_REMOVED lines=9> */
.L_x_173:
[----:B------:R-:W-:Y:S05]  /*52a0*/  BSYNC B1 ;  /* 0x0000000000017941 */ /* 0x000fea0003800000 */
.L_x_172:
        /* <DEDUP_REMOVED lines=10> */
.L_x_175:
[----:B------:R-:W-:Y:S05]  /*5350*/  BSYNC B1 ;  /* 0x0000000000017941 */ /* 0x000fea0003800000 */
.L_x_174:
        /* <DEDUP_REMOVED lines=10> */
.L_x_177:
[----:B------:R-:W-:Y:S05]  /*5400*/  BSYNC B1 ;  /* 0x0000000000017941 */ /* 0x000fea0003800000 */
.L_x_176:
        /* <DEDUP_REMOVED lines=9> */
.L_x_179:
[----:B------:R-:W-:Y:S05]  /*54a0*/  BSYNC B1 ;  /* 0x0000000000017941 */ /* 0x000fea0003800000 */
.L_x_178:
        /* <DEDUP_REMOVED lines=9> */
.L_x_181:
[----:B------:R-:W-:Y:S05]  /*5540*/  BSYNC B1 ;  /* 0x0000000000017941 */ /* 0x000fea0003800000 */
.L_x_180:
        /* <DEDUP_REMOVED lines=10> */
.L_x_183:
[----:B------:R-:W-:Y:S05]  /*55f0*/  BSYNC B1 ;  /* 0x0000000000017941 */ /* 0x000fea0003800000 */
.L_x_182:
        /* <DEDUP_REMOVED lines=10> */
.L_x_185:
[----:B------:R-:W-:Y:S05]  /*56a0*/  BSYNC B1 ;  /* 0x0000000000017941 */ /* 0x000fea0003800000 */
.L_x_184:
        /* <DEDUP_REMOVED lines=9> */
.L_x_187:
[----:B------:R-:W-:Y:S05]  /*5740*/  BSYNC B1 ;  /* 0x0000000000017941 */ /* 0x000fea0003800000 */
.L_x_186:
        /* <DEDUP_REMOVED lines=9> */
.L_x_189:
[----:B------:R-:W-:Y:S05]  /*57e0*/  BSYNC B1 ;  /* 0x0000000000017941 */ /* 0x000fea0003800000 */
.L_x_188:
        /* <DEDUP_REMOVED lines=10> */
.L_x_191:
[----:B------:R-:W-:Y:S05]  /*5890*/  BSYNC B1 ;  /* 0x0000000000017941 */ /* 0x000fea0003800000 */
.L_x_190:
        /* <DEDUP_REMOVED lines=10> */
.L_x_193:
[----:B------:R-:W-:Y:S05]  /*5940*/  BSYNC B1 ;  /* 0x0000000000017941 */ /* 0x000fea0003800000 */
.L_x_192:
        /* <DEDUP_REMOVED lines=9> */
.L_x_195:
[----:B------:R-:W-:Y:S05]  /*59e0*/  BSYNC B1 ;  /* 0x0000000000017941 */ /* 0x000fea0003800000 */
.L_x_194:
        /* <DEDUP_REMOVED lines=9> */
.L_x_197:
[----:B------:R-:W-:Y:S05]  /*5a80*/  BSYNC B1 ;  /* 0x0000000000017941 */ /* 0x000fea0003800000 */
.L_x_196:
        /* <DEDUP_REMOVED lines=10> */
.L_x_199:
[----:B------:R-:W-:Y:S05]  /*5b30*/  BSYNC B1 ;  /* 0x0000000000017941 */ /* 0x000fea0003800000 */
.L_x_198:
        /* <DEDUP_REMOVED lines=10> */
.L_x_201:
[----:B------:R-:W-:Y:S05]  /*5be0*/  BSYNC B1 ;  /* 0x0000000000017941 */ /* 0x000fea0003800000 */
.L_x_200:
        /* <DEDUP_REMOVED lines=9> */
.L_x_203:
[----:B------:R-:W-:Y:S05]  /*5c80*/  BSYNC B1 ;  /* 0x0000000000017941 */ /* 0x000fea0003800000 */
.L_x_202:
        /* <DEDUP_REMOVED lines=9> */
.L_x_205:
[----:B------:R-:W-:Y:S05]  /*5d20*/  BSYNC B1 ;  /* 0x0000000000017941 */ /* 0x000fea0003800000 */
.L_x_204:
        /* <DEDUP_REMOVED lines=10> */
.L_x_207:
[----:B------:R-:W-:Y:S05]  /*5dd0*/  BSYNC B1 ;  /* 0x0000000000017941 */ /* 0x000fea0003800000 */
.L_x_206:
        /* <DEDUP_REMOVED lines=10> */
.L_x_209:
[----:B------:R-:W-:Y:S05]  /*5e80*/  BSYNC B1 ;  /* 0x0000000000017941 */ /* 0x000fea0003800000 */
.L_x_208:
        /* <DEDUP_REMOVED lines=9> */
.L_x_211:
[----:B------:R-:W-:Y:S05]  /*5f20*/  BSYNC B1 ;  /* 0x0000000000017941 */ /* 0x000fea0003800000 */
.L_x_210:
        /* <DEDUP_REMOVED lines=9> */
.L_x_213:
[----:B------:R-:W-:Y:S05]  /*5fc0*/  BSYNC B1 ;  /* 0x0000000000017941 */ /* 0x000fea0003800000 */
.L_x_212:
        /* <DEDUP_REMOVED lines=10> */
.L_x_215:
[----:B------:R-:W-:Y:S05]  /*6070*/  BSYNC B1 ;  /* 0x0000000000017941 */ /* 0x000fea0003800000 */
.L_x_214:
        /* <DEDUP_REMOVED lines=10> */
.L_x_217:
[----:B------:R-:W-:Y:S05]  /*6120*/  BSYNC B1 ;  /* 0x0000000000017941 */ /* 0x000fea0003800000 */
.L_x_216:
        /* <DEDUP_REMOVED lines=9> */
.L_x_219:
[----:B------:R-:W-:Y:S05]  /*61c0*/  BSYNC B1 ;  /* 0x0000000000017941 */ /* 0x000fea0003800000 */
.L_x_218:
        /* <DEDUP_REMOVED lines=9> */
.L_x_221:
[----:B------:R-:W-:Y:S05]  /*6260*/  BSYNC B1 ;  /* 0x0000000000017941 */ /* 0x000fea0003800000 */
.L_x_220:
        /* <DEDUP_REMOVED lines=10> */
.L_x_223:
[----:B------:R-:W-:Y:S05]  /*6310*/  BSYNC B1 ;  /* 0x0000000000017941 */ /* 0x000fea0003800000 */
.L_x_222:
        /* <DEDUP_REMOVED lines=10> */
.L_x_225:
[----:B------:R-:W-:Y:S05]  /*63c0*/  BSYNC B1 ;  /* 0x0000000000017941 */ /* 0x000fea0003800000 */
.L_x_224:
        /* <DEDUP_REMOVED lines=9> */
.L_x_227:
[----:B------:R-:W-:Y:S05]  /*6460*/  BSYNC B1 ;  /* 0x0000000000017941 */ /* 0x000fea0003800000 */
.L_x_226:
        /* <DEDUP_REMOVED lines=9> */
.L_x_229:
[----:B------:R-:W-:Y:S05]  /*6500*/  BSYNC B1 ;  /* 0x0000000000017941 */ /* 0x000fea0003800000 */
.L_x_228:
        /* <DEDUP_REMOVED lines=10> */
.L_x_231:
[----:B------:R-:W-:Y:S05]  /*65b0*/  BSYNC B1 ;  /* 0x0000000000017941 */ /* 0x000fea0003800000 */
.L_x_230:
        /* <DEDUP_REMOVED lines=10> */
.L_x_233:
[----:B------:R-:W-:Y:S05]  /*6660*/  BSYNC B1 ;  /* 0x0000000000017941 */ /* 0x000fea0003800000 */
.L_x_232:
        /* <DEDUP_REMOVED lines=9> */
.L_x_235:
[----:B------:R-:W-:Y:S05]  /*6700*/  BSYNC B1 ;  /* 0x0000000000017941 */ /* 0x000fea0003800000 */
.L_x_234:
        /* <DEDUP_REMOVED lines=9> */
.L_x_237:
[----:B------:R-:W-:Y:S05]  /*67a0*/  BSYNC B1 ;  /* 0x0000000000017941 */ /* 0x000fea0003800000 */
.L_x_236:
        /* <DEDUP_REMOVED lines=10> */
.L_x_239:
[----:B------:R-:W-:Y:S05]  /*6850*/  BSYNC B1 ;  /* 0x0000000000017941 */ /* 0x000fea0003800000 */
.L_x_238:
        /* <DEDUP_REMOVED lines=10> */
.L_x_241:
[----:B------:R-:W-:Y:S05]  /*6900*/  BSYNC B1 ;  /* 0x0000000000017941 */ /* 0x000fea0003800000 */
.L_x_240:
        /* <DEDUP_REMOVED lines=9> */
.L_x_243:
[----:B------:R-:W-:Y:S05]  /*69a0*/  BSYNC B1 ;  /* 0x0000000000017941 */ /* 0x000fea0003800000 */
.L_x_242:
        /* <DEDUP_REMOVED lines=9> */
.L_x_245:
[----:B------:R-:W-:Y:S05]  /*6a40*/  BSYNC B1 ;  /* 0x0000000000017941 */ /* 0x000fea0003800000 */
.L_x_244:
        /* <DEDUP_REMOVED lines=10> */
.L_x_247:
[----:B------:R-:W-:Y:S05]  /*6af0*/  BSYNC B1 ;  /* 0x0000000000017941 */ /* 0x000fea0003800000 */
.L_x_246:
        /* <DEDUP_REMOVED lines=10> */
.L_x_249:
[----:B------:R-:W-:Y:S05]  /*6ba0*/  BSYNC B1 ;  /* 0x0000000000017941 */ /* 0x000fea0003800000 */
.L_x_248:
        /* <DEDUP_REMOVED lines=9> */
.L_x_251:
[----:B------:R-:W-:Y:S05]  /*6c40*/  BSYNC B1 ;  /* 0x0000000000017941 */ /* 0x000fea0003800000 */
.L_x_250:
        /* <DEDUP_REMOVED lines=9> */
.L_x_253:
[----:B------:R-:W-:Y:S05]  /*6ce0*/  BSYNC B1 ;  /* 0x0000000000017941 */ /* 0x000fea0003800000 */
.L_x_252:
        /* <DEDUP_REMOVED lines=10> */
.L_x_255:
[----:B------:R-:W-:Y:S05]  /*6d90*/  BSYNC B1 ;  /* 0x0000000000017941 */ /* 0x000fea0003800000 */
.L_x_254:
        /* <DEDUP_REMOVED lines=10> */
.L_x_257:
[----:B------:R-:W-:Y:S05]  /*6e40*/  BSYNC B1 ;  /* 0x0000000000017941 */ /* 0x000fea0003800000 */
.L_x_256:
        /* <DEDUP_REMOVED lines=9> */
.L_x_259:
[----:B------:R-:W-:Y:S05]  /*6ee0*/  BSYNC B1 ;  /* 0x0000000000017941 */ /* 0x000fea0003800000 */
.L_x_258:
        /* <DEDUP_REMOVED lines=9> */
.L_x_261:
[----:B------:R-:W-:Y:S05]  /*6f80*/  BSYNC B1 ;  /* 0x0000000000017941 */ /* 0x000fea0003800000 */
.L_x_260:
        /* <DEDUP_REMOVED lines=10> */
.L_x_263:
[----:B------:R-:W-:Y:S05]  /*7030*/  BSYNC B1 ;  /* 0x0000000000017941 */ /* 0x000fea0003800000 */
.L_x_262:
        /* <DEDUP_REMOVED lines=10> */
.L_x_265:
[----:B------:R-:W-:Y:S05]  /*70e0*/  BSYNC B1 ;  /* 0x0000000000017941 */ /* 0x000fea0003800000 */
.L_x_264:
        /* <DEDUP_REMOVED lines=9> */
.L_x_267:
[----:B------:R-:W-:Y:S05]  /*7180*/  BSYNC B1 ;  /* 0x0000000000017941 */ /* 0x000fea0003800000 */
.L_x_266:
        /* <DEDUP_REMOVED lines=9> */
.L_x_269:
[----:B------:R-:W-:Y:S05]  /*7220*/  BSYNC B1 ;  /* 0x0000000000017941 */ /* 0x000fea0003800000 */
.L_x_268:
        /* <DEDUP_REMOVED lines=10> */
.L_x_271:
[----:B------:R-:W-:Y:S05]  /*72d0*/  BSYNC B1 ;  /* 0x0000000000017941 */ /* 0x000fea0003800000 */
.L_x_270:
        /* <DEDUP_REMOVED lines=10> */
.L_x_273:
[----:B------:R-:W-:Y:S05]  /*7380*/  BSYNC B1 ;  /* 0x0000000000017941 */ /* 0x000fea0003800000 */
.L_x_272:
        /* <DEDUP_REMOVED lines=9> */
.L_x_275:
[----:B------:R-:W-:Y:S05]  /*7420*/  BSYNC B1 ;  /* 0x0000000000017941 */ /* 0x000fea0003800000 */
.L_x_274:
        /* <DEDUP_REMOVED lines=9> */
.L_x_277:
[----:B------:R-:W-:Y:S05]  /*74c0*/  BSYNC B1 ;  /* 0x0000000000017941 */ /* 0x000fea0003800000 */
.L_x_276:
        /* <DEDUP_REMOVED lines=10> */
.L_x_279:
[----:B------:R-:W-:Y:S05]  /*7570*/  BSYNC B1 ;  /* 0x0000000000017941 */ /* 0x000fea0003800000 */
.L_x_278:
        /* <DEDUP_REMOVED lines=10> */
.L_x_281:
[----:B------:R-:W-:Y:S05]  /*7620*/  BSYNC B1 ;  /* 0x0000000000017941 */ /* 0x000fea0003800000 */
.L_x_280:
[----:B01--45:R-:W-:Y:S01]  /*7630*/  HADD2.F32 R7, -RZ, R22.H0_H0 ;  /* 0x20000016ff077230 */ /* 0x033fe20000004100 */
        /* <DEDUP_REMOVED lines=8> */
.L_x_283:
[----:B------:R-:W-:Y:S05]  /*76c0*/  BSYNC B1 ;  /* 0x0000000000017941 */ /* 0x000fea0003800000 */
.L_x_282:
[----:B0----5:R-:W-:Y:S01]  /*76d0*/  HADD2.F32 R5, -RZ, R22.H0_H0 ;  /* 0x20000016ff057230 */ /* 0x021fe20000004100 */
[----:B------:R-:W-:Y:S01]  /*76e0*/  ISETP.GT.AND P0, PT, R3, 0x8, P0 ;  /* 0x000000080300780c */ /* 0x000fe20000704270 */
[----:B------:R-:W-:Y:S01]  /*76f0*/  @P1 IMAD.MOV.U32 R4, RZ, RZ, R10 ;  /* 0x000000ffff041224 */ /* 0x000fe200078e000a */
[----:B------:R-:W-:Y:S02]  /*7700*/  BSSY B1, `(.L_x_284) ;  /* 0x0000009000017945 */ /* 0x000fe40003800000 */
[----:B------:R-:W-:-:S04]  /*7710*/  FMUL R5, R5, R152 ;  /* 0x0000009805057220 */ /* 0x000fc80000400000 */
[----:B------:R-:W-:-:S05]  /*7720*/  FFMA R5, R150, R153, R5 ;  /* 0x0000009996057223 */ /* 0x000fca0000000005 */
[----:B------:R-:W-:-:S04]  /*7730*/  F2FP.F16.F32.PACK_AB R5, RZ, R5 ;  /* 0x00000005ff05723e */ /* 0x000fc800000000ff */
[----:B------:R-:W-:Y:S01]  /*7740*/  PRMT R2, R5, 0x7610, R2 ;  /* 0x0000761005027816 */ /* 0x000fe20000000002 */
[----:B------:R-:W-:-:S05]  /*7750*/  @P1 IMAD.MOV.U32 R5, RZ, RZ, R11 ;  /* 0x000000ffff051224 */ /* 0x000fca00078e000b */
[----:B------:R0:W-:Y:S01]  /*7760*/  @P1 STG.E.U16 desc[UR36][R4.64+0x1f0], R2 ;  /* 0x0001f00204001986 */ /* 0x0001e2000c101524 */
[----:B------:R-:W-:Y:S05]  /*7770*/  @!P0 BRA `(.L_x_285) ;  /* 0x0000000000048947 */ /* 0x000fea0003800000 */
[----:B------:R4:W5:Y:S02]  /*7780*/  LDG.E.LTC128B.U16 R22, desc[UR36][R8.64+0x1f2] ;  /* 0x0001f22408167981 */ /* 0x000964000c1e1520 */
.L_x_285:
[----:B------:R-:W-:Y:S05]  /*7790*/  BSYNC B1 ;  /* 0x0000000000017941 */ /* 0x000fea0003800000 */
.L_x_284:
[----:B------:R-:W-:Y:S05]  /*77a0*/  @!P0 BRA `(.L_x_286) ;  /* 0x0000002400488947 */ /* 0x000fea0003800000 */
[----:B-----5:R-:W-:-:S05]  /*77b0*/  HADD2.F32 R3, -RZ, R22.H0_H0 ;  /* 0x20000016ff037230 */ /* 0x020fca0000004100 */
[----:B------:R-:W-:-:S04]  /*77c0*/  FMUL R0, R3, R152 ;  /* 0x0000009803007220 */ /* 0x000fc80000400000 */
[----:B------:R-:W-:-:S05]  /*77d0*/  FFMA R0, R151, R153, R0 ;  /* 0x0000009997007223 */ /* 0x000fca0000000000 */
[----:B------:R-:W-:-:S05]  /*77e0*/  F2FP.F16.F32.PACK_AB R0, RZ, R0 ;  /* 0x00000000ff00723e */ /* 0x000fca00000000ff */
[----:B------:R0:W-:Y:S01]  /*77f0*/  STG.E.U16 desc[UR36][R10.64+0x1f2], R0 ;  /* 0x0001f2000a007986 */ /* 0x0001e2000c101524 */
[----:B------:R-:W-:Y:S05]  /*7800*/  BRA `(.L_x_286) ;  /* 0x0000002400307947 */ /* 0x000fea0003800000 */
.L_x_33:
[----:B------:R-:W-:Y:S01]  /*7810*/  ISETP.GT.AND P0, PT, R0, 0x1, PT ;  /* 0x000000010000780c */ /* 0x000fe20003f04270 */
[----:B------:R-:W-:Y:S01]  /*7820*/  ULDC.64 UR4, c[0x0][0x5c0] ;  /* 0x0001700000047ab9 */ /* 0x000fe20000000a00 */
[-C--:B------:R-:W-:Y:S01]  /*7830*/  FMUL R24, R24, R153.reuse ;  /* 0x0000009918187220 */ /* 0x080fe20000400000 */
[-C--:B------:R-:W-:Y:S01]  /*7840*/  FMUL R25, R25, R153.reuse ;  /* 0x0000009919197220 */ /* 0x080fe20000400000 */
[----:B------:R-:W-:Y:S01]  /*7850*/  ISETP.GT.AND P3, PT, R3, RZ, P0 ;  /* 0x000000ff0300720c */ /* 0x000fe20000764270 */
[-C--:B------:R-:W-:Y:S01]  /*7860*/  FMUL R26, R26, R153.reuse ;  /* 0x000000991a1a7220 */ /* 0x080fe20000400000 */
[----:B------:R-:W-:Y:S01]  /*7870*/  LEA R4, P4, R6, UR4, 0x1 ;  /* 0x0000000406047c11 */ /* 0x000fe2000f8808ff */
[-C--:B------:R-:W-:Y:S01]  /*7880*/  FMUL R27, R27, R153.reuse ;  /* 0x000000991b1b7220 */ /* 0x080fe20000400000 */
[----:B------:R-:W-:Y:S01]  /*7890*/  F2FP.F16.F32.PACK_AB R24, RZ, R24 ;  /* 0x00000018ff18723e */ /* 0x000fe200000000ff */
[-C--:B------:R-:W-:Y:S01]  /*78a0*/  FMUL R28, R28, R153.reuse ;  /* 0x000000991c1c7220 */ /* 0x080fe20000400000 */
[----:B------:R-:W-:Y:S01]  /*78b0*/  LEA.HI.X R5, R6, UR5, R179, 0x1, P4 ;  /* 0x0000000506057c11 */ /* 0x000fe2000a0f0cb3 */
[----:B------:R-:W-:Y:S01]  /*78c0*/  FMUL R29, R29, R153 ;  /* 0x000000991d1d7220 */ /* 0x000fe20000400000 */
[----:B------:R-:W-:Y:S01]  /*78d0*/  F2FP.F16.F32.PACK_AB R25, RZ, R25 ;  /* 0x00000019ff19723e */ /* 0x000fe200000000ff */
[-C--:B------:R-:W-:Y:S01]  /*78e0*/  FMUL R30, R30, R153.reuse ;  /* 0x000000991e1e7220 */ /* 0x080fe20000400000 */
[----:B------:R-:W-:Y:S01]  /*78f0*/  SHF.L.U64.HI R11, R10, 0x4, R11 ;  /* 0x000000040a0b7819 */ /* 0x000fe2000001020b */
[----:B------:R-:W-:Y:S01]  /*7900*/  @P1 STG.E.U16 desc[UR36][R4.64], R24 ;  /* 0x0000001804001986 */ /* 0x000fe2000c101524 */
[----:B------:R-:W-:Y:S01]  /*7910*/  ISETP.GT.AND P1, PT, R0, 0x8, PT ;  /* 0x000000080000780c */ /* 0x000fe20003f24270 */
[-C--:B------:R-:W-:Y:S01]  /*7920*/  FMUL R31, R31, R153.reuse ;  /* 0x000000991f1f7220 */ /* 0x080fe20000400000 */
[C---:B------:R-:W-:Y:S01]  /*7930*/  ISETP.GT.AND P4, PT, R3.reuse, 0x8, P0 ;  /* 0x000000080300780c */ /* 0x040fe20000784270 */
[----:B------:R-:W-:Y:S01]  /*7940*/  @P3 STG.E.U16 desc[UR36][R4.64+0x2], R25 ;  /* 0x0000021904003986 */ /* 0x000fe2000c101524 */
[----:B------:R-:W-:Y:S01]  /*7950*/  LEA R6, P3, R10, R4, 0x4 ;  /* 0x000000040a067211 */ /* 0x000fe200078620ff */
[-C--:B------:R-:W-:Y:S01]  /*7960*/  FMUL R32, R32, R153.reuse ;  /* 0x0000009920207220 */ /* 0x080fe20000400000 */
[----:B------:R-:W-:Y:S01]  /*7970*/  ISETP.GT.AND P2, PT, R3, 0x8, P2 ;  /* 0x000000080300780c */ /* 0x000fe20001744270 */
[-C--:B------:R-:W-:Y:S01]  /*7980*/  FMUL R33, R33, R153.reuse ;  /* 0x0000009921217220 */ /* 0x080fe20000400000 */
[----:B------:R-:W-:Y:S01]  /*7990*/  ISETP.GT.AND P0, PT, R0, 0x9, PT ;  /* 0x000000090000780c */ /* 0x000fe20003f04270 */
[----:B------:R-:W-:Y:S01]  /*79a0*/  IMAD.X R7, R11, 0x1, R5, P3 ;  /* 0x000000010b077824 */ /* 0x000fe200018e0605 */
[C---:B------:R-:W-:Y:S01]  /*79b0*/  ISETP.GT.AND P5, PT, R3.reuse, RZ, P1 ;  /* 0x000000ff0300720c */ /* 0x040fe20000fa4270 */
[-C--:B------:R-:W-:Y:S01]  /*79c0*/  FMUL R34, R34, R153.reuse ;  /* 0x0000009922227220 */ /* 0x080fe20000400000 */
[----:B------:R-:W-:Y:S01]  /*79d0*/  ISETP.GT.AND P3, PT, R3, RZ, P0 ;  /* 0x000000ff0300720c */ /* 0x000fe20000764270 */
[-C--:B------:R-:W-:Y:S01]  /*79e0*/  FMUL R35, R35, R153.reuse ;  /* 0x0000009923237220 */ /* 0x080fe20000400000 */
[----:B------:R-:W-:Y:S01]  /*79f0*/  F2FP.F16.F32.PACK_AB R26, RZ, R26 ;  /* 0x0000001aff1a723e */ /* 0x000fe200000000ff */
[----:B------:R-:W-:Y:S01]  /*7a00*/  FMUL R36, R36, R153 ;  /* 0x0000009924247220 */ /* 0x000fe20000400000 */
[----:B------:R-:W-:Y:S01]  /*7a10*/  F2FP.F16.F32.PACK_AB R27, RZ, R27 ;  /* 0x0000001bff1b723e */ /* 0x000fe200000000ff */
[----:B------:R-:W-:Y:S01]  /*7a20*/  FMUL R37, R37, R153 ;  /* 0x0000009925257220 */ /* 0x000fe20000400000 */
[----:B------:R-:W-:Y:S01]  /*7a30*/  F2FP.F16.F32.PACK_AB R28, RZ, R28 ;  /* 0x0000001cff1c723e */ /* 0x000fe200000000ff */
[----:B------:R-:W-:Y:S01]  /*7a40*/  @P2 STG.E.U16 desc[UR36][R6.64], R26 ;  /* 0x0000001a06002986 */ /* 0x000fe2000c101524 */
[----:B------:R-:W-:Y:S01]  /*7a50*/  F2FP.F16.F32.PACK_AB R29, RZ, R29 ;  /* 0x0000001dff1d723e */ /* 0x000fe200000000ff */
[-C--:B------:R-:W-:Y:S01]  /*7a60*/  FMUL R38, R38, R153.reuse ;  /* 0x0000009926267220 */ /* 0x080fe20000400000 */
[----:B------:R-:W-:Y:S01]  /*7a70*/  ISETP.GT.AND P2, PT, R3, 0x8, P1 ;  /* 0x000000080300780c */ /* 0x000fe20000f44270 */
[----:B------:R-:W-:Y:S01]  /*7a80*/  @P4 STG.E.U16 desc[UR36][R6.64+0x2], R27 ;  /* 0x0000021b06004986 */ /* 0x000fe2000c101524 */
[----:B------:R-:W-:Y:S01]  /*7a90*/  ISETP.GT.AND P1, PT, R0, 0x10, PT ;  /* 0x000000100000780c */ /* 0x000fe20003f24270 */
[-C--:B------:R-:W-:Y:S01]  /*7aa0*/  FMUL R39, R39, R153.reuse ;  /* 0x0000009927277220 */ /* 0x080fe20000400000 */
[----:B------:R-:W-:Y:S01]  /*7ab0*/  F2FP.F16.F32.PACK_AB R30, RZ, R30 ;  /* 0x0000001eff1e723e */ /* 0x000fe200000000ff */
[----:B------:R-:W-:Y:S01]  /*7ac0*/  @P5 STG.E.U16 desc[UR36][R4.64+0x10], R28 ;  /* 0x0000101c04005986 */ /* 0x000fe2000c101524 */
[C---:B------:R-:W-:Y:S01]  /*7ad0*/  ISETP.GT.AND P4, PT, R3.reuse, RZ, P1 ;  /* 0x000000ff0300720c */ /* 0x040fe20000f84270 */
[----:B------:R-:W-:Y:S01]  /*7ae0*/  FMUL R40, R40, R153 ;  /* 0x0000009928287220 */ /* 0x000fe20000400000 */
[----:B------:R-:W-:Y:S01]  /*7af0*/  F2FP.F16.F32.PACK_AB R31, RZ, R31 ;  /* 0x0000001fff1f723e */ /* 0x000fe200000000ff */
[----:B------:R-:W-:Y:S01]  /*7b00*/  @P3 STG.E.U16 desc[UR36][R4.64+0x12], R29 ;  /* 0x0000121d04003986 */ /* 0x000fe2000c101524 */
[----:B------:R-:W-:Y:S01]  /*7b10*/  ISETP.GT.AND P3, PT, R3, 0x8, P0 ;  /* 0x000000080300780c */ /* 0x000fe20000764270 */
[-C--:B------:R-:W-:Y:S01]  /*7b20*/  FMUL R41, R41, R153.reuse ;  /* 0x0000009929297220 */ /* 0x080fe20000400000 */
[----:B------:R-:W-:Y:S01]  /*7b30*/  ISETP.GT.AND P0, PT, R0, 0x11, PT ;  /* 0x000000110000780c */ /* 0x000fe20003f04270 */
[----:B------:R-:W-:Y:S01]  /*7b40*/  @P2 STG.E.U16 desc[UR36][R6.64+0x10], R30 ;  /* 0x0000101e06002986 */ /* 0x000fe2000c101524 */
[----:B------:R-:W-:Y:S01]  /*7b50*/  F2FP.F16.F32.PACK_AB R32, RZ, R32 ;  /* 0x00000020ff20723e */ /* 0x000fe200000000ff */
[-C--:B------:R-:W-:Y:S01]  /*7b60*/  FMUL R42, R42, R153.reuse ;  /* 0x000000992a2a7220 */ /* 0x080fe20000400000 */
[----:B------:R-:W-:Y:S01]  /*7b70*/  ISETP.GT.AND P5, PT, R3, RZ, P0 ;  /* 0x000000ff0300720c */ /* 0x000fe200007a4270 */
[-C--:B------:R-:W-:Y:S01]  /*7b80*/  FMUL R43, R43, R153.reuse ;  /* 0x000000992b2b7220 */ /* 0x080fe20000400000 */
[----:B------:R-:W-:Y:S01]  /*7b90*/  ISETP.GT.AND P2, PT, R3, 0x8, P1 ;  /* 0x000000080300780c */ /* 0x000fe20000f44270 */
[-C--:B------:R-:W-:Y:S01]  /*7ba0*/  FMUL R44, R44, R153.reuse ;  /* 0x000000992c2c7220 */ /* 0x080fe20000400000 */
[----:B------:R-:W-:Y:S01]  /*7bb0*/  ISETP.GT.AND P1, PT, R0, 0x18, PT ;  /* 0x000000180000780c */ /* 0x000fe20003f24270 */
[----:B------:R-:W-:Y:S01]  /*7bc0*/  FMUL R45, R45, R153 ;  /* 0x000000992d2d7220 */ /* 0x000fe20000400000 */
[----:B------:R-:W-:Y:S01]  /*7bd0*/  F2FP.F16.F32.PACK_AB R33, RZ, R33 ;  /* 0x00000021ff21723e */ /* 0x000fe200000000ff */
[----:B------:R-:W-:Y:S01]  /*7be0*/  @P3 STG.E.U16 desc[UR36][R6.64+0x12], R31 ;  /* 0x0000121f06003986 */ /* 0x000fe2000c101524 */
[C---:B------:R-:W-:Y:S01]  /*7bf0*/  ISETP.GT.AND P3, PT, R3.reuse, 0x8, P0 ;  /* 0x000000080300780c */ /* 0x040fe20000764270 */
[-C--:B------:R-:W-:Y:S01]  /*7c00*/  FMUL R46, R46, R153.reuse ;  /* 0x000000992e2e7220 */ /* 0x080fe20000400000 */
[----:B------:R-:W-:Y:S01]  /*7c10*/  ISETP.GT.AND P0, PT, R0, 0x19, PT ;  /* 0x000000190000780c */ /* 0x000fe20003f04270 */
[----:B------:R-:W-:Y:S01]  /*7c20*/  @P4 STG.E.U16 desc[UR36][R4.64+0x20], R32 ;  /* 0x0000202004004986 */ /* 0x000fe2000c101524 */
[----:B------:R-:W-:Y:S01]  /*7c30*/  ISETP.GT.AND P4, PT, R3, RZ, P1 ;  /* 0x000000ff0300720c */ /* 0x000fe20000f84270 */
[-C--:B------:R-:W-:Y:S01]  /*7c40*/  FMUL R47, R47, R153.reuse ;  /* 0x000000992f2f7220 */ /* 0x080fe20000400000 */
[----:B------:R-:W-:Y:S01]  /*7c50*/  F2FP.F16.F32.PACK_AB R34, RZ, R34 ;  /* 0x00000022ff22723e */ /* 0x000fe200000000ff */
[----:B------:R-:W-:Y:S01]  /*7c60*/  @P5 STG.E.U16 desc[UR36][R4.64+0x22], R33 ;  /* 0x0000222104005986 */ /* 0x000fe2000c101524 */
[----:B------:R-:W-:Y:S01]  /*7c70*/  ISETP.GT.AND P5, PT, R3, RZ, P0 ;  /* 0x000000ff0300720c */ /* 0x000fe200007a4270 */
[----:B------:R-:W-:Y:S01]  /*7c80*/  FMUL R48, R48, R153 ;  /* 0x0000009930307220 */ /* 0x000fe20000400000 */
[----:B------:R-:W-:Y:S01]  /*7c90*/  F2FP.F16.F32.PACK_AB R35, RZ, R35 ;  /* 0x00000023ff23723e */ /* 0x000fe200000000ff */
[----:B------:R-:W-:Y:S01]  /*7ca0*/  @P2 STG.E.U16 desc[UR36][R6.64+0x20], R34 ;  /* 0x0000202206002986 */ /* 0x000fe2000c101524 */
[----:B------:R-:W-:Y:S01]  /*7cb0*/  F2FP.F16.F32.PACK_AB R36, RZ, R36 ;  /* 0x00000024ff24723e */ /* 0x000fe200000000ff */
[-C--:B------:R-:W-:Y:S01]  /*7cc0*/  FMUL R49, R49, R153.reuse ;  /* 0x0000009931317220 */ /* 0x080fe20000400000 */
[C---:B------:R-:W-:Y:S01]  /*7cd0*/  ISETP.GT.AND P2, PT, R3.reuse, 0x8, P1 ;  /* 0x000000080300780c */ /* 0x040fe20000f44270 */
[----:B------:R-:W-:Y:S01]  /*7ce0*/  @P3 STG.E.U16 desc[UR36][R6.64+0x22], R35 ;  /* 0x0000222306003986 */ /* 0x000fe2000c101524 */
[----:B------:R-:W-:Y:S01]  /*7cf0*/  ISETP.GT.AND P1, PT, R0, 0x20, PT ;  /* 0x000000200000780c */ /* 0x000fe20003f24270 */
[----:B------:R-:W-:Y:S01]  /*7d00*/  FMUL R50, R50, R153 ;  /* 0x0000009932327220 */ /* 0x000fe20000400000 */
[----:B------:R-:W-:Y:S01]  /*7d10*/  F2FP.F16.F32.PACK_AB R37, RZ, R37 ;  /* 0x00000025ff25723e */ /* 0x000fe200000000ff */
[----:B------:R-:W-:Y:S01]  /*7d20*/  @P4 STG.E.U16 desc[UR36][R4.64+0x30], R36 ;  /* 0x0000302404004986 */ /* 0x000fe2000c101524 */
[----:B------:R-:W-:Y:S01]  /*7d30*/  ISETP.GT.AND P3, PT, R3, 0x8, P0 ;  /* 0x000000080300780c */ /* 0x000fe20000764270 */
[-C--:B------:R-:W-:Y:S01]  /*7d40*/  FMUL R51, R51, R153.reuse ;  /* 0x0000009933337220 */ /* 0x080fe20000400000 */
[----:B------:R-:W-:Y:S01]  /*7d50*/  ISETP.GT.AND P0, PT, R0, 0x21, PT ;  /* 0x000000210000780c */ /* 0x000fe20003f04270 */
[----:B------:R-:W-:Y:S01]  /*7d60*/  @P5 STG.E.U16 desc[UR36][R4.64+0x32], R37 ;  /* 0x0000322504005986 */ /* 0x000fe2000c101524 */
[----:B------:R-:W-:Y:S01]  /*7d70*/  ISETP.GT.AND P4, PT, R3, RZ, P1 ;  /* 0x000000ff0300720c */ /* 0x000fe20000f84270 */
[-C--:B------:R-:W-:Y:S01]  /*7d80*/  FMUL R52, R52, R153.reuse ;  /* 0x0000009934347220 */ /* 0x080fe20000400000 */
[----:B------:R-:W-:Y:S01]  /*7d90*/  F2FP.F16.F32.PACK_AB R38, RZ, R38 ;  /* 0x00000026ff26723e */ /* 0x000fe200000000ff */
[-C--:B------:R-:W-:Y:S01]  /*7da0*/  FMUL R53, R53, R153.reuse ;  /* 0x0000009935357220 */ /* 0x080fe20000400000 */
        /* <DEDUP_REMOVED lines=325> */
[----:B------:R-:W-:Y:S01]  /*9200*/  FMUL R151, R151, R153 ;  /* 0x0000009997977220 */ /* 0x000fe20000400000 */
[----:B------:R-:W-:Y:S01]  /*9210*/  ISETP.GT.AND P2, PT, R3, 0x8, P1 ;  /* 0x000000080300780c */ /* 0x000fe20000f44270 */
[----:B------:R-:W-:Y:S01]  /*9220*/  @P3 STG.E.U16 desc[UR36][R6.64+0x132], R103 ;  /* 0x0001326706003986 */ /* 0x000fe2000c101524 */
[----:B------:R-:W-:-:S02]  /*9230*/  ISETP.GT.AND P1, PT, R0, 0xa8, PT ;  /* 0x000000a80000780c */ /* 0x000fc40003f24270 */
[----:B------:R-:W-:Y:S01]  /*9240*/  F2FP.F16.F32.PACK_AB R105, RZ, R105 ;  /* 0x00000069ff69723e */ /* 0x000fe200000000ff */
[----:B------:R-:W-:Y:S01]  /*9250*/  @P4 STG.E.U16 desc[UR36][R4.64+0x140], R104 ;  /* 0x0001406804004986 */ /* 0x000fe2000c101524 */
[C---:B------:R-:W-:Y:S02]  /*9260*/  ISETP.GT.AND P3, PT, R3.reuse, 0x8, P0 ;  /* 0x000000080300780c */ /* 0x040fe40000764270 */
[----:B------:R-:W-:Y:S01]  /*9270*/  ISETP.GT.AND P0, PT, R0, 0xa9, PT ;  /* 0x000000a90000780c */ /* 0x000fe20003f04270 */
[----:B------:R-:W-:Y:S01]  /*9280*/  @P5 STG.E.U16 desc[UR36][R4.64+0x142], R105 ;  /* 0x0001426904005986 */ /* 0x000fe2000c101524 */
[C---:B------:R-:W-:Y:S02]  /*9290*/  ISETP.GT.AND P4, PT, R3.reuse, RZ, P1 ;  /* 0x000000ff0300720c */ /* 0x040fe40000f84270 */
[----:B------:R-:W-:Y:S02]  /*92a0*/  F2FP.F16.F32.PACK_AB R106, RZ, R106 ;  /* 0x0000006aff6a723e */ /* 0x000fe400000000ff */
[----:B------:R-:W-:-:S02]  /*92b0*/  ISETP.GT.AND P5, PT, R3, RZ, P0 ;  /* 0x000000ff0300720c */ /* 0x000fc400007a4270 */
[----:B------:R-:W-:Y:S01]  /*92c0*/  F2FP.F16.F32.PACK_AB R107, RZ, R107 ;  /* 0x0000006bff6b723e */ /* 0x000fe200000000ff */
[----:B------:R-:W-:Y:S01]  /*92d0*/  @P2 STG.E.U16 desc[UR36][R6.64+0x140], R106 ;  /* 0x0001406a06002986 */ /* 0x000fe2000c101524 */
[----:B------:R-:W-:Y:S02]  /*92e0*/  F2FP.F16.F32.PACK_AB R108, RZ, R108 ;  /* 0x0000006cff6c723e */ /* 0x000fe400000000ff */
[C---:B------:R-:W-:Y:S01]  /*92f0*/  ISETP.GT.AND P2, PT, R3.reuse, 0x8, P1 ;  /* 0x000000080300780c */ /* 0x040fe20000f44270 */
[----:B------:R-:W-:Y:S01]  /*9300*/  @P3 STG.E.U16 desc[UR36][R6.64+0x142], R107 ;  /* 0x0001426b06003986 */ /* 0x000fe2000c101524 */
[----:B------:R-:W-:Y:S02]  /*9310*/  ISETP.GT.AND P1, PT, R0, 0xb0, PT ;  /* 0x000000b00000780c */ /* 0x000fe40003f24270 */
[----:B------:R-:W-:Y:S01]  /*9320*/  F2FP.F16.F32.PACK_AB R109, RZ, R109 ;  /* 0x0000006dff6d723e */ /* 0x000fe200000000ff */
[----:B------:R-:W-:Y:S01]  /*9330*/  @P4 STG.E.U16 desc[UR36][R4.64+0x150], R108 ;  /* 0x0001506c04004986 */ /* 0x000fe2000c101524 */
[----:B------:R-:W-:-:S02]  /*9340*/  ISETP.GT.AND P3, PT, R3, 0x8, P0 ;  /* 0x000000080300780c */ /* 0x000fc40000764270 */
[----:B------:R-:W-:Y:S01]  /*9350*/  ISETP.GT.AND P0, PT, R0, 0xb1, PT ;  /* 0x000000b10000780c */ /* 0x000fe20003f04270 */
[----:B------:R-:W-:Y:S01]  /*9360*/  @P5 STG.E.U16 desc[UR36][R4.64+0x152], R109 ;  /* 0x0001526d04005986 */ /* 0x000fe2000c101524 */
[C---:B------:R-:W-:Y:S02]  /*9370*/  ISETP.GT.AND P4, PT, R3.reuse, RZ, P1 ;  /* 0x000000ff0300720c */ /* 0x040fe40000f84270 */
[----:B------:R-:W-:Y:S02]  /*9380*/  F2FP.F16.F32.PACK_AB R110, RZ, R110 ;  /* 0x0000006eff6e723e */ /* 0x000fe400000000ff */
[----:B------:R-:W-:Y:S02]  /*9390*/  ISETP.GT.AND P5, PT, R3, RZ, P0 ;  /* 0x000000ff0300720c */ /* 0x000fe400007a4270 */
[----:B------:R-:W-:Y:S01]  /*93a0*/  F2FP.F16.F32.PACK_AB R111, RZ, R111 ;  /* 0x0000006fff6f723e */ /* 0x000fe200000000ff */
[----:B------:R-:W-:Y:S01]  /*93b0*/  @P2 STG.E.U16 desc[UR36][R6.64+0x150], R110 ;  /* 0x0001506e06002986 */ /* 0x000fe2000c101524 */
[----:B------:R-:W-:-:S02]  /*93c0*/  F2FP.F16.F32.PACK_AB R112, RZ, R112 ;  /* 0x00000070ff70723e */ /* 0x000fc400000000ff */
[C---:B------:R-:W-:Y:S01]  /*93d0*/  ISETP.GT.AND P2, PT, R3.reuse, 0x8, P1 ;  /* 0x000000080300780c */ /* 0x040fe20000f44270 */
[----:B------:R-:W-:Y:S01]  /*93e0*/  @P3 STG.E.U16 desc[UR36][R6.64+0x152], R111 ;  /* 0x0001526f06003986 */ /* 0x000fe2000c101524 */
[C---:B------:R-:W-:Y:S02]  /*93f0*/  ISETP.GT.AND P1, PT, R0.reuse, 0xb8, PT ;  /* 0x000000b80000780c */ /* 0x040fe40003f24270 */
[----:B------:R-:W-:Y:S01]  /*9400*/  F2FP.F16.F32.PACK_AB R113, RZ, R113 ;  /* 0x00000071ff71723e */ /* 0x000fe200000000ff */
[----:B------:R-:W-:Y:S01]  /*9410*/  @P4 STG.E.U16 desc[UR36][R4.64+0x160], R112 ;  /* 0x0001607004004986 */ /* 0x000fe2000c101524 */
[C---:B------:R-:W-:Y:S02]  /*9420*/  ISETP.GT.AND P3, PT, R3.reuse, 0x8, P0 ;  /* 0x000000080300780c */ /* 0x040fe40000764270 */
[----:B------:R-:W-:Y:S01]  /*9430*/  ISETP.GT.AND P0, PT, R0, 0xb9, PT ;  /* 0x000000b90000780c */ /* 0x000fe20003f04270 */
[----:B------:R-:W-:Y:S01]  /*9440*/  @P5 STG.E.U16 desc[UR36][R4.64+0x162], R113 ;  /* 0x0001627104005986 */ /* 0x000fe2000c101524 */
[----:B------:R-:W-:-:S02]  /*9450*/  ISETP.GT.AND P4, PT, R3, RZ, P1 ;  /* 0x000000ff0300720c */ /* 0x000fc40000f84270 */
[----:B------:R-:W-:Y:S02]  /*9460*/  F2FP.F16.F32.PACK_AB R114, RZ, R114 ;  /* 0x00000072ff72723e */ /* 0x000fe400000000ff */
[C---:B------:R-:W-:Y:S02]  /*9470*/  ISETP.GT.AND P5, PT, R3.reuse, RZ, P0 ;  /* 0x000000ff0300720c */ /* 0x040fe400007a4270 */
[----:B------:R-:W-:Y:S01]  /*9480*/  F2FP.F16.F32.PACK_AB R115, RZ, R115 ;  /* 0x00000073ff73723e */ /* 0x000fe200000000ff */
[----:B------:R-:W-:Y:S01]  /*9490*/  @P2 STG.E.U16 desc[UR36][R6.64+0x160], R114 ;  /* 0x0001607206002986 */ /* 0x000fe2000c101524 */
[----:B------:R-:W-:Y:S02]  /*94a0*/  F2FP.F16.F32.PACK_AB R116, RZ, R116 ;  /* 0x00000074ff74723e */ /* 0x000fe400000000ff */
        /* <DEDUP_REMOVED lines=65> */
[----:B------:R-:W-:Y:S02]  /*98c0*/  ISETP.GT.AND P5, PT, R3, RZ, P0 ;  /* 0x000000ff0300720c */ /* 0x000fe400007a4270 */
[----:B------:R-:W-:Y:S02]  /*98d0*/  F2FP.F16.F32.PACK_AB R134, RZ, R134 ;  /* 0x00000086ff86723e */ /* 0x000fe400000000ff */
[----:B------:R-:W-:Y:S02]  /*98e0*/  F2FP.F16.F32.PACK_AB R135, RZ, R135 ;  /* 0x00000087ff87723e */ /* 0x000fe400000000ff */
[----:B------:R-:W-:Y:S01]  /*98f0*/  F2FP.F16.F32.PACK_AB R136, RZ, R136 ;  /* 0x00000088ff88723e */ /* 0x000fe200000000ff */
[----:B------:R-:W-:Y:S01]  /*9900*/  @P2 STG.E.U16 desc[UR36][R6.64+0x1b0], R134 ;  /* 0x0001b08606002986 */ /* 0x000fe2000c101524 */
[----:B------:R-:W-:-:S02]  /*9910*/  F2FP.F16.F32.PACK_AB R137, RZ, R137 ;  /* 0x00000089ff89723e */ /* 0x000fc400000000ff */
[C---:B------:R-:W-:Y:S01]  /*9920*/  ISETP.GT.AND P1, PT, R3.reuse, 0x8, P1 ;  /* 0x000000080300780c */ /* 0x040fe20000f24270 */
[----:B------:R-:W-:Y:S01]  /*9930*/  @P3 STG.E.U16 desc[UR36][R6.64+0x1b2], R135 ;  /* 0x0001b28706003986 */ /* 0x000fe2000c101524 */
[C---:B------:R-:W-:Y:S02]  /*9940*/  ISETP.GT.AND P2, PT, R3.reuse, 0x8, P0 ;  /* 0x000000080300780c */ /* 0x040fe40000744270 */
[C---:B------:R-:W-:Y:S01]  /*9950*/  ISETP.GT.AND P0, PT, R0.reuse, 0xe9, PT ;  /* 0x000000e90000780c */ /* 0x040fe20003f04270 */
[----:B------:R-:W-:Y:S01]  /*9960*/  @P4 STG.E.U16 desc[UR36][R4.64+0x1c0], R136 ;  /* 0x0001c08804004986 */ /* 0x000fe2000c101524 */
[----:B------:R-:W-:Y:S02]  /*9970*/  ISETP.GT.AND P4, PT, R0, 0xe8, PT ;  /* 0x000000e80000780c */ /* 0x000fe40003f84270 */
[----:B------:R-:W-:Y:S01]  /*9980*/  F2FP.F16.F32.PACK_AB R138, RZ, R138 ;  /* 0x0000008aff8a723e */ /* 0x000fe200000000ff */
[----:B------:R-:W-:Y:S01]  /*9990*/  @P5 STG.E.U16 desc[UR36][R4.64+0x1c2], R137 ;  /* 0x0001c28904005986 */ /* 0x000fe2000c101524 */
[----:B------:R-:W-:-:S02]  /*99a0*/  ISETP.GT.AND P5, PT, R3, RZ, P4 ;  /* 0x000000ff0300720c */ /* 0x000fc400027a4270 */
[----:B------:R-:W-:Y:S01]  /*99b0*/  F2FP.F16.F32.PACK_AB R139, RZ, R139 ;  /* 0x0000008bff8b723e */ /* 0x000fe200000000ff */
[----:B------:R-:W-:Y:S01]  /*99c0*/  @P1 STG.E.U16 desc[UR36][R6.64+0x1c0], R138 ;  /* 0x0001c08a06001986 */ /* 0x000fe2000c101524 */
[----:B------:R-:W-:Y:S02]  /*99d0*/  F2FP.F16.F32.PACK_AB R140, RZ, R140 ;  /* 0x0000008cff8c723e */ /* 0x000fe400000000ff */
[C---:B------:R-:W-:Y:S01]  /*99e0*/  ISETP.GT.AND P3, PT, R3.reuse, RZ, P0 ;  /* 0x000000ff0300720c */ /* 0x040fe20000764270 */
[----:B------:R-:W-:Y:S01]  /*99f0*/  @P2 STG.E.U16 desc[UR36][R6.64+0x1c2], R139 ;  /* 0x0001c28b06002986 */ /* 0x000fe2000c101524 */
[C---:B------:R-:W-:Y:S02]  /*9a00*/  ISETP.GT.AND P4, PT, R3.reuse, 0x8, P4 ;  /* 0x000000080300780c */ /* 0x040fe40002784270 */
[----:B------:R-:W-:Y:S02]  /*9a10*/  F2FP.F16.F32.PACK_AB R141, RZ, R141 ;  /* 0x0000008dff8d723e */ /* 0x000fe400000000ff */
[----:B------:R-:W-:Y:S01]  /*9a20*/  F2FP.F16.F32.PACK_AB R142, RZ, R142 ;  /* 0x0000008eff8e723e */ /* 0x000fe200000000ff */
[----:B------:R-:W-:Y:S01]  /*9a30*/  @P5 STG.E.U16 desc[UR36][R4.64+0x1d0], R140 ;  /* 0x0001d08c04005986 */ /* 0x000fe2000c101524 */
[----:B------:R-:W-:-:S02]  /*9a40*/  ISETP.GT.AND P5, PT, R3, 0x8, P0 ;  /* 0x000000080300780c */ /* 0x000fc400007a4270 */
[----:B------:R-:W-:Y:S02]  /*9a50*/  F2FP.F16.F32.PACK_AB R143, RZ, R143 ;  /* 0x0000008fff8f723e */ /* 0x000fe400000000ff */
[C---:B------:R-:W-:Y:S01]  /*9a60*/  ISETP.GT.AND P0, PT, R0.reuse, 0xf1, PT ;  /* 0x000000f10000780c */ /* 0x040fe20003f04270 */
[----:B------:R-:W-:Y:S01]  /*9a70*/  @P3 STG.E.U16 desc[UR36][R4.64+0x1d2], R141 ;  /* 0x0001d28d04003986 */ /* 0x000fe2000c101524 */
[----:B------:R-:W-:Y:S02]  /*9a80*/  ISETP.GT.AND P3, PT, R0, 0xf0, PT ;  /* 0x000000f00000780c */ /* 0x000fe40003f64270 */
[----:B------:R-:W-:Y:S01]  /*9a90*/  F2FP.F16.F32.PACK_AB R144, RZ, R144 ;  /* 0x00000090ff90723e */ /* 0x000fe200000000ff */
[----:B------:R-:W-:Y:S01]  /*9aa0*/  @P4 STG.E.U16 desc[UR36][R6.64+0x1d0], R142 ;  /* 0x0001d08e06004986 */ /* 0x000fe2000c101524 */
[C---:B------:R-:W-:Y:S02]  /*9ab0*/  ISETP.GT.AND P4, PT, R3.reuse, RZ, P3 ;  /* 0x000000ff0300720c */ /* 0x040fe40001f84270 */
[C---:B------:R-:W-:Y:S01]  /*9ac0*/  ISETP.GT.AND P3, PT, R3.reuse, 0x8, P3 ;  /* 0x000000080300780c */ /* 0x040fe20001f64270 */
[----:B------:R-:W-:Y:S01]  /*9ad0*/  @P5 STG.E.U16 desc[UR36][R6.64+0x1d2], R143 ;  /* 0x0001d28f06005986 */ /* 0x000fe2000c101524 */
[----:B------:R-:W-:-:S02]  /*9ae0*/  ISETP.GT.AND P5, PT, R3, RZ, P0 ;  /* 0x000000ff0300720c */ /* 0x000fc400007a4270 */
[----:B------:R-:W-:Y:S02]  /*9af0*/  F2FP.F16.F32.PACK_AB R145, RZ, R145 ;  /* 0x00000091ff91723e */ /* 0x000fe400000000ff */
[C---:B------:R-:W-:Y:S02]  /*9b00*/  ISETP.GT.AND P0, PT, R3.reuse, 0x8, P0 ;  /* 0x000000080300780c */ /* 0x040fe40000704270 */
[C---:B------:R-:W-:Y:S02]  /*9b10*/  ISETP.GT.AND P1, PT, R0.reuse, 0xf9, PT ;  /* 0x000000f90000780c */ /* 0x040fe40003f24270 */
[----:B------:R-:W-:Y:S01]  /*9b20*/  ISETP.GT.AND P2, PT, R0, 0xf8, PT ;  /* 0x000000f80000780c */ /* 0x000fe20003f44270 */
[----:B------:R-:W-:Y:S01]  /*9b30*/  @P4 STG.E.U16 desc[UR36][R4.64+0x1e0], R144 ;  /* 0x0001e09004004986 */ /* 0x000fe2000c101524 */
[C---:B------:R-:W-:Y:S01]  /*9b40*/  ISETP.GT.AND P4, PT, R3.reuse, RZ, P1 ;  /* 0x000000ff0300720c */ /* 0x040fe20000f84270 */
[----:B------:R-:W-:Y:S01]  /*9b50*/  @P3 IMAD.MOV.U32 R2, RZ, RZ, R6 ;  /* 0x000000ffff023224 */ /* 0x000fe200078e0006 */
[C---:B------:R-:W-:Y:S01]  /*9b60*/  ISETP.GT.AND P1, PT, R3.reuse, 0x8, P1 ;  /* 0x000000080300780c */ /* 0x040fe20000f24270 */
[----:B------:R-:W-:Y:S01]  /*9b70*/  @P5 STG.E.U16 desc[UR36][R4.64+0x1e2], R145 ;  /* 0x0001e29104005986 */ /* 0x000fe2000c101524 */
[----:B------:R-:W-:-:S02]  /*9b80*/  ISETP.GT.AND P5, PT, R3, RZ, P2 ;  /* 0x000000ff0300720c */ /* 0x000fc400017a4270 */
[----:B------:R-:W-:Y:S01]  /*9b90*/  ISETP.GT.AND P2, PT, R3, 0x8, P2 ;  /* 0x000000080300780c */ /* 0x000fe20001744270 */
[----:B------:R-:W-:Y:S01]  /*9ba0*/  @P3 IMAD.MOV.U32 R3, RZ, RZ, R7 ;  /* 0x000000ffff033224 */ /* 0x000fe200078e0007 */
[----:B------:R-:W-:Y:S02]  /*9bb0*/  F2FP.F16.F32.PACK_AB R146, RZ, R146 ;  /* 0x00000092ff92723e */ /* 0x000fe400000000ff */
[----:B------:R-:W-:Y:S02]  /*9bc0*/  F2FP.F16.F32.PACK_AB R147, RZ, R147 ;  /* 0x00000093ff93723e */ /* 0x000fe400000000ff */
[----:B------:R-:W-:Y:S01]  /*9bd0*/  F2FP.F16.F32.PACK_AB R148, RZ, R148 ;  /* 0x00000094ff94723e */ /* 0x000fe200000000ff */
[----:B------:R0:W-:Y:S01]  /*9be0*/  @P3 STG.E.U16 desc[UR36][R2.64+0x1e0], R146 ;  /* 0x0001e09202003986 */ /* 0x0001e2000c101524 */
[----:B------:R-:W-:Y:S02]  /*9bf0*/  F2FP.F16.F32.PACK_AB R149, RZ, R149 ;  /* 0x00000095ff95723e */ /* 0x000fe400000000ff */
[----:B------:R-:W-:-:S02]  /*9c00*/  F2FP.F16.F32.PACK_AB R150, RZ, R150 ;  /* 0x00000096ff96723e */ /* 0x000fc400000000ff */
[----:B------:R-:W-:Y:S01]  /*9c10*/  F2FP.F16.F32.PACK_AB R151, RZ, R151 ;  /* 0x00000097ff97723e */ /* 0x000fe200000000ff */
[----:B0-----:R-:W-:Y:S02]  /*9c20*/  @P0 IMAD.MOV.U32 R2, RZ, RZ, R6 ;  /* 0x000000ffff020224 */ /* 0x001fe400078e0006 */
[----:B------:R-:W-:-:S05]  /*9c30*/  @P0 IMAD.MOV.U32 R3, RZ, RZ, R7 ;  /* 0x000000ffff030224 */ /* 0x000fca00078e0007 */
[----:B------:R0:W-:Y:S02]  /*9c40*/  @P0 STG.E.U16 desc[UR36][R2.64+0x1e2], R147 ;  /* 0x0001e29302000986 */ /* 0x0001e4000c101524 */
[----:B0-----:R-:W-:Y:S02]  /*9c50*/  @P5 IMAD.MOV.U32 R2, RZ, RZ, R4 ;  /* 0x000000ffff025224 */ /* 0x001fe400078e0004 */
[----:B------:R-:W-:-:S05]  /*9c60*/  @P5 IMAD.MOV.U32 R3, RZ, RZ, R5 ;  /* 0x000000ffff035224 */ /* 0x000fca00078e0005 */
[----:B------:R0:W-:Y:S04]  /*9c70*/  @P5 STG.E.U16 desc[UR36][R2.64+0x1f0], R148 ;  /* 0x0001f09402005986 */ /* 0x0001e8000c101524 */
[----:B------:R1:W-:Y:S01]  /*9c80*/  @P4 STG.E.U16 desc[UR36][R4.64+0x1f2], R149 ;  /* 0x0001f29504004986 */ /* 0x0003e2000c101524 */
[----:B0-----:R-:W-:Y:S02]  /*9c90*/  @P2 IMAD.MOV.U32 R2, RZ, RZ, R6 ;  /* 0x000000ffff022224 */ /* 0x001fe400078e0006 */
[----:B------:R-:W-:-:S05]  /*9ca0*/  @P2 IMAD.MOV.U32 R3, RZ, RZ, R7 ;  /* 0x000000ffff032224 */ /* 0x000fca00078e0007 */
[----:B------:R1:W-:Y:S04]  /*9cb0*/  @P2 STG.E.U16 desc[UR36][R2.64+0x1f0], R150 ;  /* 0x0001f09602002986 */ /* 0x0003e8000c101524 */
[----:B------:R1:W-:Y:S02]  /*9cc0*/  @P1 STG.E.U16 desc[UR36][R6.64+0x1f2], R151 ;  /* 0x0001f29706001986 */ /* 0x0003e4000c101524 */
.L_x_286:
[----:B------:R-:W-:Y:S05]  /*9cd0*/  BSYNC B0 ;  /* 0x0000000000007941 */ /* 0x000fea0003800000 */
.L_x_32:
[----:B01----:R-:W2:Y:S01]  /*9ce0*/  LDL.64 R2, [R1] ;  /* 0x0000000001027983 */ /* 0x003ea20000100a00 */
[----:B------:R-:W-:Y:S01]  /*9cf0*/  ULDC.64 UR4, c[0x0][0x650] ;  /* 0x0001940000047ab9 */ /* 0x000fe20000000a00 */
[----:B------:R0:W-:Y:S01]  /*9d00*/  SYNCS.ARRIVE.TRANS64.A1T0 RZ, [R160+UR45], RZ ;  /* 0x000000ffa0ff79a7 */ /* 0x0001e2000810002d */
[----:B------:R-:W-:Y:S01]  /*9d10*/  PRMT R0, RZ, 0x7610, R0 ;  /* 0x00007610ff007816 */ /* 0x000fe20000000000 */
[----:B------:R-:W-:Y:S02]  /*9d20*/  IMAD.MOV.U32 R19, RZ, RZ, -0x1 ;  /* 0xffffffffff137424 */ /* 0x000fe400078e00ff */
[----:B-----5:R-:W-:Y:S01]  /*9d30*/  IMAD.MOV.U32 R22, RZ, RZ, -0x1 ;  /* 0xffffffffff167424 */ /* 0x020fe200078e00ff */
[----:B--2---:R-:W-:-:S04]  /*9d40*/  LEA R18, P0, R2, R18, 0x1 ;  /* 0x0000001202127211 */ /* 0x004fc800078008ff */
[----:B------:R-:W-:Y:S01]  /*9d50*/  LEA.HI.X R17, R2, R17, R23, 0x1, P0 ;  /* 0x0000001102117211 */ /* 0x000fe200000f0c17 */
[----:B------:R-:W-:Y:S01]  /*9d60*/  IMAD.MOV.U32 R2, RZ, RZ, -0x1 ;  /* 0xffffffffff027424 */ /* 0x000fe200078e00ff */
[----:B------:R-:W-:-:S04]  /*9d70*/  ISETP.GE.U32.AND P0, PT, R18, UR4, PT ;  /* 0x0000000412007c0c */ /* 0x000fc8000bf06070 */
[----:B------:R-:W-:-:S13]  /*9d80*/  ISETP.GE.U32.AND.EX P0, PT, R17, UR5, PT, P0 ;  /* 0x0000000511007c0c */ /* 0x000fda000bf06100 */
[----:B0-----:R-:W-:Y:S05]  /*9d90*/  @P0 BRA `(.L_x_287) ;  /* 0x0000000400700947 */ /* 0x001fea0003800000 */
[----:B------:R-:W0:Y:S01]  /*9da0*/  S2R R10, SR_CTAID.X ;  /* 0x00000000000a7919 */ /* 0x000e220000002500 */
[----:B---34-:R-:W1:Y:S01]  /*9db0*/  LDC.64 R8, c[0x0][0x628] ;  /* 0x00018a00ff087b82 */ /* 0x018e620000000a00 */
[----:B------:R-:W-:Y:S01]  /*9dc0*/  ULDC UR4, c[0x0][0x150] ;  /* 0x0000540000047ab9 */ /* 0x000fe20000000800 */
[----:B------:R-:W-:Y:S01]  /*9dd0*/  IMAD.MOV.U32 R6, RZ, RZ, R18 ;  /* 0x000000ffff067224 */ /* 0x000fe200078e0012 */
[----:B------:R-:W2:Y:S01]  /*9de0*/  S2R R20, SR_CTAID.Y ;  /* 0x0000000000147919 */ /* 0x000ea20000002600 */
[----:B------:R-:W-:-:S04]  /*9df0*/  IMAD.MOV.U32 R7, RZ, RZ, R17 ;  /* 0x000000ffff077224 */ /* 0x000fc800078e0011 */
[----:B------:R-:W3:Y:S08]  /*9e00*/  LDC R15, c[0x0][0x144] ;  /* 0x00005100ff0f7b82 */ /* 0x000ef00000000800 */
[----:B------:R-:W4:Y:S08]  /*9e10*/  LDC R0, c[0x0][0x630] ;  /* 0x00018c00ff007b82 */ /* 0x000f300000000800 */
[----:B------:R-:W2:Y:S01]  /*9e20*/  LDC.64 R12, c[0x0][0x620] ;  /* 0x00018800ff0c7b82 */ /* 0x000ea20000000a00 */
[----:B-1----:R-:W-:-:S04]  /*9e30*/  ISETP.NE.U32.AND P0, PT, R8, RZ, PT ;  /* 0x000000ff0800720c */ /* 0x002fc80003f05070 */
[----:B------:R-:W-:Y:S02]  /*9e40*/  ISETP.NE.AND.EX P0, PT, R9, RZ, PT, P0 ;  /* 0x000000ff0900720c */ /* 0x000fe40003f05300 */
[----:B0-----:R-:W-:-:S05]  /*9e50*/  I2FP.F32.U32 R2, R10 ;  /* 0x0000000a00027245 */ /* 0x001fca0000201000 */
[----:B------:R-:W-:-:S04]  /*9e60*/  FMUL R2, R2, UR4 ;  /* 0x0000000402027c20 */ /* 0x000fc80008400000 */
[----:B------:R0:W1:Y:S02]  /*9e70*/  F2I.U32.TRUNC.NTZ R14, R2 ;  /* 0x00000002000e7305 */ /* 0x000064000020f000 */
[----:B---34-:R-:W-:Y:S05]  /*9e80*/  @!P0 BRA `(.L_x_288) ;  /* 0x0000000000288947 */ /* 0x018fea0003800000 */
[----:B------:R-:W3:Y:S02]  /*9e90*/  LDC R3, c[0x0][0x634] ;  /* 0x00018d00ff037b82 */ /* 0x000ee40000000800 */
[----:B---3--:R-:W-:-:S05]  /*9ea0*/  IADD3 R7, P0, R18, R3, RZ ;  /* 0x0000000312077210 */ /* 0x008fca0007f1e0ff */
[----:B------:R-:W-:-:S04]  /*9eb0*/  IMAD.X R11, RZ, RZ, R17, P0 ;  /* 0x000000ffff0b7224 */ /* 0x000fc800000e0611 */
[----:B0-----:R-:W-:-:S04]  /*9ec0*/  IMAD.WIDE.U32 R2, R11, R8, RZ ;  /* 0x000000080b027225 */ /* 0x001fc800078e00ff */
[----:B------:R-:W-:-:S04]  /*9ed0*/  IMAD.WIDE.U32 R4, P0, R7, R9, R2 ;  /* 0x0000000907047225 */ /* 0x000fc80007800002 */
[----:B------:R-:W-:-:S04]  /*9ee0*/  IMAD.WIDE.U32 R2, R7, R8, RZ ;  /* 0x0000000807027225 */ /* 0x000fc800078e00ff */
[----:B------:R-:W-:Y:S01]  /*9ef0*/  IMAD.X R7, RZ, RZ, RZ, P0 ;  /* 0x000000ffff077224 */ /* 0x000fe200000e06ff */
[----:B------:R-:W-:Y:S01]  /*9f00*/  IADD3 RZ, P0, R3, R4, RZ ;  /* 0x0000000403ff7210 */ /* 0x000fe20007f1e0ff */
[----:B------:R-:W-:-:S04]  /*9f10*/  IMAD.MOV.U32 R6, RZ, RZ, R5 ;  /* 0x000000ffff067224 */ /* 0x000fc800078e0005 */
[----:B------:R-:W-:-:S08]  /*9f20*/  IMAD.WIDE.U32.X R6, R11, R9, R6, P0 ;  /* 0x000000090b067225 */ /* 0x000fd000000e0406 */
.L_x_288:
[----:B------:R-:W3:Y:S01]  /*9f30*/  LDC.64 R26, c[0x0][0x640] ;  /* 0x00019000ff1a7b82 */ /* 0x000ee20000000a00 */
[-C--:B------:R-:W-:Y:S01]  /*9f40*/  SHF.R.U64 R11, R6, R0.reuse, R7 ;  /* 0x00000000060b7219 */ /* 0x080fe20000001207 */
[----:B------:R-:W-:Y:S01]  /*9f50*/  IMAD.MOV.U32 R19, RZ, RZ, R17 ;  /* 0x000000ffff137224 */ /* 0x000fe200078e0011 */
[----:B------:R-:W-:Y:S01]  /*9f60*/  SHF.R.U32.HI R0, RZ, R0, R7 ;  /* 0x00000000ff007219 */ /* 0x000fe20000011607 */
[----:B-1----:R-:W-:Y:S01]  /*9f70*/  IMAD.MOV R14, RZ, RZ, -R14 ;  /* 0x000000ffff0e7224 */ /* 0x002fe200078e0a0e */
[----:B------:R-:W-:Y:S01]  /*9f80*/  IADD3 R5, P0, RZ, -R11, RZ ;  /* 0x8000000bff057210 */ /* 0x000fe20007f1e0ff */
[----:B------:R-:W-:Y:S01]  /*9f90*/  ULDC UR4, c[0x0][0x154] ;  /* 0x0000550000047ab9 */ /* 0x000fe20000000800 */
[----:B------:R-:W-:Y:S01]  /*9fa0*/  IMAD.MOV.U32 R7, RZ, RZ, 0x1 ;  /* 0x00000001ff077424 */ /* 0x000fe200078e00ff */
[----:B------:R-:W1:Y:S01]  /*9fb0*/  LDC R4, c[0x0][0x618] ;  /* 0x00018600ff047b82 */ /* 0x000e620000000800 */
[----:B------:R-:W-:Y:S02]  /*9fc0*/  IMAD R22, R15, R14, R10 ;  /* 0x0000000e0f167224 */ /* 0x000fe400078e020a */
[----:B------:R-:W-:-:S04]  /*9fd0*/  IMAD.X R3, RZ, RZ, ~R0, P0 ;  /* 0x000000ffff037224 */ /* 0x000fc800000e0e00 */
[-C--:B--2---:R-:W-:Y:S01]  /*9fe0*/  IMAD R0, R3, R12.reuse, RZ ;  /* 0x0000000c03007224 */ /* 0x084fe200078e02ff */
[----:B------:R-:W2:Y:S01]  /*9ff0*/  LDC R6, c[0x0][0x608] ;  /* 0x00018200ff067b82 */ /* 0x000ea20000000800 */
[----:B0-----:R-:W-:-:S04]  /*a000*/  IMAD.WIDE.U32 R2, R5, R12, R18 ;  /* 0x0000000c05027225 */ /* 0x001fc800078e0012 */
[----:B------:R-:W-:Y:S01]  /*a010*/  IMAD R5, R5, R13, R0 ;  /* 0x0000000d05057224 */ /* 0x000fe200078e0200 */
[----:B------:R-:W-:Y:S02]  /*a020*/  I2FP.F32.U32 R0, R20 ;  /* 0x0000001400007245 */ /* 0x000fe40000201000 */
[----:B------:R-:W0:Y:S01]  /*a030*/  LDC R24, c[0x0][0x658] ;  /* 0x00019600ff187b82 */ /* 0x000e220000000800 */
[----:B------:R-:W-:Y:S01]  /*a040*/  IMAD.IADD R3, R3, 0x1, R5 ;  /* 0x0000000103037824 */ /* 0x000fe200078e0205 */
[----:B---3--:R-:W-:Y:S01]  /*a050*/  ISETP.NE.U32.AND P0, PT, R26, RZ, PT ;  /* 0x000000ff1a00720c */ /* 0x008fe20003f05070 */
[----:B------:R-:W-:Y:S01]  /*a060*/  FMUL R0, R0, UR4 ;  /* 0x0000000400007c20 */ /* 0x000fe20008400000 */
[----:B------:R-:W-:Y:S02]  /*a070*/  IMAD.MOV.U32 R5, RZ, RZ, -0x1 ;  /* 0xffffffffff057424 */ /* 0x000fe400078e00ff */
[----:B------:R-:W-:Y:S01]  /*a080*/  ISETP.NE.AND.EX P0, PT, R27, RZ, PT, P0 ;  /* 0x000000ff1b00720c */ /* 0x000fe20003f05300 */
[----:B------:R3:W4:Y:S01]  /*a090*/  F2I.U32.TRUNC.NTZ R12, R0 ;  /* 0x00000000000c7305 */ /* 0x000722000020f000 */
[----:B------:R-:W3:Y:S01]  /*a0a0*/  LDC R15, c[0x0][0x148] ;  /* 0x00005200ff0f7b82 */ /* 0x000ee20000000800 */
[----:B-1----:R-:W-:-:S02]  /*a0b0*/  SHF.R.U64 R10, R2, R4, R3 ;  /* 0x00000004020a7219 */ /* 0x002fc40000001203 */
[----:B------:R-:W-:-:S05]  /*a0c0*/  SHF.R.U32.HI R3, RZ, R4, R3 ;  /* 0x00000004ff037219 */ /* 0x000fca0000011603 */
[----:B------:R-:W1:Y:S01]  /*a0d0*/  LDC R14, c[0x0][0x600] ;  /* 0x00018000ff0e7b82 */ /* 0x000e620000000800 */
[-CC-:B--2---:R-:W-:Y:S02]  /*a0e0*/  SHF.R.U64 R8, R10, R6.reuse, R3.reuse ;  /* 0x000000060a087219 */ /* 0x184fe40000001203 */
[----:B------:R-:W-:-:S05]  /*a0f0*/  SHF.R.U32.HI R3, RZ, R6, R3 ;  /* 0x00000006ff037219 */ /* 0x000fca0000011603 */
[----:B------:R-:W2:Y:S01]  /*a100*/  LDC R21, c[0x0][0x648] ;  /* 0x00019200ff157b82 */ /* 0x000ea20000000800 */
[-CC-:B0-----:R-:W-:Y:S02]  /*a110*/  SHF.R.U64 R13, R8, R24.reuse, R3.reuse ;  /* 0x00000018080d7219 */ /* 0x181fe40000001203 */
[-C--:B------:R-:W-:Y:S02]  /*a120*/  SHF.L.U32 R5, R5, R24.reuse, RZ ;  /* 0x0000001805057219 */ /* 0x080fe400000006ff */
[-C--:B------:R-:W-:Y:S01]  /*a130*/  SHF.R.U32.HI R3, RZ, R24.reuse, R3 ;  /* 0x00000018ff037219 */ /* 0x080fe20000011603 */
[----:B------:R-:W-:Y:S01]  /*a140*/  IMAD.MOV.U32 R2, RZ, RZ, R13 ;  /* 0x000000ffff027224 */ /* 0x000fe200078e000d */
[----:B------:R-:W-:Y:S01]  /*a150*/  SHF.L.U32 R24, R7, R24, RZ ;  /* 0x0000001807187219 */ /* 0x000fe200000006ff */
[----:B------:R-:W0:Y:S01]  /*a160*/  LDC R25, c[0x0][0x638] ;  /* 0x00018e00ff197b82 */ /* 0x000e220000000800 */
[----:B------:R-:W-:-:S07]  /*a170*/  LOP3.LUT R19, RZ, R5, RZ, 0x33, !PT ;  /* 0x00000005ff137212 */ /* 0x000fce00078e33ff */
[----:B------:R-:W0:Y:S01]  /*a180*/  LDC R28, c[0x0][0x610] ;  /* 0x00018400ff1c7b82 */ /* 0x000e220000000800 */
[----:B----4-:R-:W-:Y:S05]  /*a190*/  @!P0 BRA `(.L_x_289) ;  /* 0x0000000000288947 */ /* 0x010fea0003800000 */
[----:B---3--:R-:W3:Y:S02]  /*a1a0*/  LDC R0, c[0x0][0x64c] ;  /* 0x00019300ff007b82 */ /* 0x008ee40000000800 */
[----:B---3--:R-:W-:-:S05]  /*a1b0*/  IADD3 R7, P0, R13, R0, RZ ;  /* 0x000000000d077210 */ /* 0x008fca0007f1e0ff */
        /* <DEDUP_REMOVED lines=8> */
.L_x_289:
[----:B------:R-:W4:Y:S01]  /*a240*/  LDC R4, c[0x0][0x65c] ;  /* 0x00019700ff047b82 */ /* 0x000f220000000800 */
[----:B--23--:R-:W-:Y:S01]  /*a250*/  SHF.R.U64 R0, R2, R21, R3 ;  /* 0x0000001502007219 */ /* 0x00cfe20000001203 */
[----:B-1----:R-:W-:Y:S01]  /*a260*/  VIADD R3, R14, 0xffffffff ;  /* 0xffffffff0e037836 */ /* 0x002fe20000000000 */
[----:B------:R-:W-:Y:S01]  /*a270*/  LOP3.LUT R19, R8, R19, RZ, 0xc0, !PT ;  /* 0x0000001308137212 */ /* 0x000fe200078ec0ff */
[----:B------:R-:W-:Y:S02]  /*a280*/  IMAD.MOV R12, RZ, RZ, -R12 ;  /* 0x000000ffff0c7224 */ /* 0x000fe400078e0a0c */
[----:B------:R-:W-:Y:S01]  /*a290*/  IMAD.MOV R2, RZ, RZ, -R0 ;  /* 0x000000ffff027224 */ /* 0x000fe200078e0a00 */
[----:B------:R-:W-:Y:S01]  /*a2a0*/  LOP3.LUT R3, R10, R3, RZ, 0xc0, !PT ;  /* 0x000000030a037212 */ /* 0x000fe200078ec0ff */
[----:B------:R-:W-:Y:S02]  /*a2b0*/  IMAD R19, R24, R0, R19 ;  /* 0x0000000018137224 */ /* 0x000fe400078e0213 */
[----:B0-----:R-:W-:-:S04]  /*a2c0*/  IMAD R0, R2, R25, R13 ;  /* 0x0000001902007224 */ /* 0x001fc800078e020d */
[----:B------:R-:W-:Y:S01]  /*a2d0*/  IMAD R2, R0, R14, R3 ;  /* 0x0000000e00027224 */ /* 0x000fe200078e0203 */
[----:B----4-:R-:W-:Y:S01]  /*a2e0*/  ISETP.NE.AND P0, PT, R4, 0x1, PT ;  /* 0x000000010400780c */ /* 0x010fe20003f05270 */
[----:B------:R-:W-:-:S05]  /*a2f0*/  IMAD.MOV.U32 R4, RZ, RZ, 0x1 ;  /* 0x00000001ff047424 */ /* 0x000fca00078e00ff */
[----:B------:R-:W-:-:S07]  /*a300*/  PRMT R0, R4, 0x7610, R0 ;  /* 0x0000761004007816 */ /* 0x000fce0000000000 */
[----:B------:R-:W-:-:S04]  /*a310*/  @P0 IMAD R22, R15, R12, R20 ;  /* 0x0000000c0f160224 */ /* 0x000fc800078e0214 */
[----:B------:R-:W-:-:S05]  /*a320*/  IMAD R19, R19, R28, R22 ;  /* 0x0000001c13137224 */ /* 0x000fca00078e0216 */
[----:B------:R-:W-:Y:S02]  /*a330*/  SEL R22, R2, R19, !P0 ;  /* 0x0000001302167207 */ /* 0x000fe40004000000 */
[----:B------:R-:W-:Y:S01]  /*a340*/  SEL R19, R19, R2, !P0 ;  /* 0x0000000213137207 */ /* 0x000fe20004000000 */
[----:B------:R-:W-:-:S07]  /*a350*/  IMAD.MOV.U32 R2, RZ, RZ, R11 ;  /* 0x000000ffff027224 */ /* 0x000fce00078e000b */
.L_x_287:
[----:B------:R-:W-:Y:S02]  /*a360*/  LOP3.LUT P0, RZ, R0, 0xff, RZ, 0xc0, !PT ;  /* 0x000000ff00ff7812 */ /* 0x000fe4000780c0ff */
[----:B------:R-:W-:-:S11]  /*a370*/  LOP3.LUT R173, R173, 0x1, RZ, 0x3c, !PT ;  /* 0x00000001adad7812 */ /* 0x000fd600078e3cff */
[----:B------:R-:W-:Y:S05]  /*a380*/  @P0 BRA `(.L_x_290) ;  /* 0xffffff7000300947 */ /* 0x000fea000383ffff */
[----:B------:R-:W-:Y:S05]  /*a390*/  EXIT ;  /* 0x000000000000794d */ /* 0x000fea0003800000 */
.L_x_13:
[----:B------:R-:W-:-:S08]  /*a3a0*/  ISETP.NE.AND P0, PT, R0, RZ, PT ;  /* 0x000000ff0000720c */ /* 0x000fd00003f05270 */
[----:B0-----:R-:W0:-:S00]  /*a3b0*/  USETMAXREG.DEALLOC.CTAPOOL 0x28 ;  /* 0x00000028000079c8 */ /* 0x001e0000080e0500 */
[----:B------:R-:W-:Y:S05]  /*a3c0*/  @P0 EXIT ;  /* 0x000000000000094d */ /* 0x000fea0003800000 */
[----:B0-----:R-:W-:Y:S01]  /*a3d0*/  LOP3.LUT P0, RZ, R8, 0xff, RZ, 0xc0, !PT ;  /* 0x000000ff08ff7812 */ /* 0x001fe2000780c0ff */
[----:B------:R-:W-:Y:S02]  /*a3e0*/  IMAD.MOV.U32 R0, RZ, RZ, 0x1 ;  /* 0x00000001ff007424 */ /* 0x000fe400078e00ff */
[----:B------:R-:W-:-:S10]  /*a3f0*/  IMAD.MOV.U32 R7, RZ, RZ, RZ ;  /* 0x000000ffff077224 */ /* 0x000fd400078e00ff */
[----:B------:R-:W-:Y:S05]  /*a400*/  @!P0 BRA `(.L_x_291) ;  /* 0x0000000c001c8947 */ /* 0x000fea0003800000 */
[----:B------:R-:W-:Y:S01]  /*a410*/  LOP3.LUT P0, RZ, R4, 0x1f, RZ, 0xc0, !PT ;  /* 0x0000001f04ff7812 */ /* 0x000fe2000780c0ff */
[----:B------:R-:W-:Y:S01]  /*a420*/  ULDC UR5, c[0x0][0x658] ;  /* 0x0001960000057ab9 */ /* 0x000fe20000000800 */
[----:B------:R-:W-:Y:S01]  /*a430*/  UMOV UR6, 0xffffffff ;  /* 0xffffffff00067882 */ /* 0x000fe20000000000 */
[----:B------:R-:W-:Y:S01]  /*a440*/  BSSY B0, `(.L_x_291) ;  /* 0x00000c3000007945 */ /* 0x000fe20003800000 */
[----:B------:R-:W-:Y:S01]  /*a450*/  USHF.L.U32 UR6, UR6, UR5, URZ ;  /* 0x0000000506067299 */ /* 0x000fe2000800063f */
[C---:B------:R-:W-:Y:S01]  /*a460*/  ISETP.NE.AND P2, PT, R3.reuse, RZ, PT ;  /* 0x000000ff0300720c */ /* 0x040fe20003f45270 */
[----:B------:R-:W-:Y:S01]  /*a470*/  IMAD.MOV.U32 R8, RZ, RZ, 0x1 ;  /* 0x00000001ff087424 */ /* 0x000fe200078e00ff */
[----:B------:R-:W-:Y:S01]  /*a480*/  ISETP.NE.OR P0, PT, R3, RZ, !P0 ;  /* 0x000000ff0300720c */ /* 0x000fe20004705670 */
[----:B------:R-:W-:Y:S01]  /*a490*/  IMAD.MOV.U32 R0, RZ, RZ, 0x1 ;  /* 0x00000001ff007424 */ /* 0x000fe200078e00ff */
[----:B------:R-:W-:Y:S01]  /*a4a0*/  LOP3.LUT R6, R16, 0x2, RZ, 0xfc, !PT ;  /* 0x0000000210067812 */ /* 0x000fe200078efcff */
[----:B------:R-:W-:Y:S01]  /*a4b0*/  IMAD.MOV.U32 R7, RZ, RZ, RZ ;  /* 0x000000ffff077224 */ /* 0x000fe200078e00ff */
[----:B------:R-:W-:Y:S01]  /*a4c0*/  ULDC UR4, c[0x0][0x600] ;  /* 0x0001800000047ab9 */ /* 0x000fe20000000800 */
[----:B------:R-:W-:Y:S01]  /*a4d0*/  UMOV UR7, 0x1 ;  /* 0x0000000100077882 */ /* 0x000fe20000000000 */
[----:B------:R-:W-:-:S02]  /*a4e0*/  UIADD3 UR19, UR40, 0x1, URZ ;  /* 0x0000000128137890 */ /* 0x000fc4000fffe03f */
[----:B------:R-:W-:Y:S02]  /*a4f0*/  UIADD3 UR15, UR4, -0x1, URZ ;  /* 0xffffffff040f7890 */ /* 0x000fe4000fffe03f */
[----:B------:R-:W-:Y:S02]  /*a500*/  USHF.L.U32 UR17, UR7, UR5, URZ ;  /* 0x0000000507117299 */ /* 0x000fe4000800063f */
[----:B------:R-:W-:Y:S01]  /*a510*/  ULOP3.LUT UR16, URZ, UR6, URZ, 0x33, !UPT ;  /* 0x000000063f107292 */ /* 0x000fe2000f8e333f */
[----:B------:R-:W-:-:S11]  /*a520*/  ULDC.64 UR20, c[0x0][0x198] ;  /* 0x0000660000147ab9 */ /* 0x000fd60000000a00 */
.L_x_303:
[----:B------:R-:W-:-:S03]  /*a530*/  UMOV UR4, 0xffffffff ;  /* 0xffffffff00047882 */ /* 0x000fc60000000000 */
[----:B------:R-:W-:Y:S05]  /*a540*/  BRA.DIV UR4, `(.L_x_292) ;  /* 0x0000001204047947 */ /* 0x000fea000b800000 */
[----:B------:R-:W-:-:S13]  /*a550*/  ELECT P6, URZ, PT ;  /* 0x00000000003f782f */ /* 0x000fda00038c0000 */
.L_x_317:
[----:B------:R-:W0:Y:S01]  /*a560*/  LDC R3, c[0x0][0x28c] ;  /* 0x0000a300ff037b82 */ /* 0x000e220000000800 */
[----:B------:R-:W-:Y:S01]  /*a570*/  BSSY B1, `(.L_x_293) ;  /* 0x0000037000017945 */ /* 0x000fe20003800000 */
[----:B0-----:R-:W-:-:S13]  /*a580*/  ISETP.LT.OR P6, PT, R3, 0x1, !P6 ;  /* 0x000000010300780c */ /* 0x001fda00077c1670 */
[----:B------:R-:W-:Y:S05]  /*a590*/  @P6 BRA `(.L_x_294) ;  /* 0x0000000000d06947 */ /* 0x000fea0003800000 */
[----:B------:R-:W-:Y:S02]  /*a5a0*/  IMAD.SHL.U32 R22, R22, 0x100, RZ ;  /* 0x0000010016167824 */ /* 0x000fe400078e00ff */
[----:B------:R-:W-:Y:S02]  /*a5b0*/  IMAD.SHL.U32 R19, R19, 0x40, RZ ;  /* 0x0000004013137824 */ /* 0x000fe400078e00ff */
[----:B------:R-:W-:Y:S02]  /*a5c0*/  IMAD.MOV.U32 R12, RZ, RZ, RZ ;  /* 0x000000ffff0c7224 */ /* 0x000fe400078e00ff */
[----:B------:R-:W-:Y:S02]  /*a5d0*/  IMAD.U32 R13, RZ, RZ, UR19 ;  /* 0x00000013ff0d7e24 */ /* 0x000fe4000f8e00ff */
[----:B------:R-:W-:Y:S02]  /*a5e0*/  IMAD.MOV.U32 R3, RZ, RZ, R0 ;  /* 0x000000ffff037224 */ /* 0x000fe400078e0000 */
[----:B------:R-:W-:-:S07]  /*a5f0*/  IMAD.MOV.U32 R4, RZ, RZ, R7 ;  /* 0x000000ffff047224 */ /* 0x000fce00078e0007 */
.L_x_298:
[----:B------:R-:W0:Y:S01]  /*a600*/  S2R R10, SR_CgaCtaId ;  /* 0x00000000000a7919 */ /* 0x000e220000008800 */
[----:B------:R-:W-:Y:S01]  /*a610*/  MOV R5, 0x400 ;  /* 0x0000040000057802 */ /* 0x000fe20000000f00 */
[----:B------:R-:W1:Y:S03]  /*a620*/  @!P2 LDC R9, c[0x0][0x500] ;  /* 0x00014000ff09ab82 */ /* 0x000e660000000800 */
[----:B0-----:R-:W-:Y:S02]  /*a630*/  LEA R11, R10, R5, 0x18 ;  /* 0x000000050a0b7211 */ /* 0x001fe400078ec0ff */
[----:B------:R-:W-:-:S03]  /*a640*/  SHF.L.U32 R5, R3, 0x1f, RZ ;  /* 0x0000001f03057819 */ /* 0x000fc600000006ff */
[----:B------:R-:W-:-:S04]  /*a650*/  IMAD R10, R4, 0x8, R11 ;  /* 0x00000008040a7824 */ /* 0x000fc800078e020b */
[----:B------:R-:W0:Y:S02]  /*a660*/  SYNCS.PHASECHK.TRANS64.TRYWAIT P1, [R10+URZ+0x28], R5 ;  /* 0x000028050a0075a7 */ /* 0x000e24000802017f */
[----:B01----:R-:W-:Y:S05]  /*a670*/  @!P1 BRA `(.L_x_295) ;  /* 0x0000000c00d89947 */ /* 0x003fea0003800000 */
.L_x_318:
[----:B0-----:R-:W-:Y:S01]  /*a680*/  PRMT R5, R6, 0x9910, RZ ;  /* 0x0000991006057816 */ /* 0x001fe200000000ff */
[----:B------:R0:W-:Y:S03]  /*a690*/  @!P2 SYNCS.ARRIVE.TRANS64 RZ, [R10+URZ], R9 ;  /* 0x000000090affa9a7 */ /* 0x0001e6000800003f */
[----:B------:R-:W-:-:S13]  /*a6a0*/  ISETP.NE.AND P1, PT, R5, 0x2, PT ;  /* 0x000000020500780c */ /* 0x000fda0003f25270 */
[----:B0-----:R-:W-:Y:S05]  /*a6b0*/  @P1 BRA `(.L_x_296) ;  /* 0x0000000000041947 */ /* 0x001fea0003800000 */
[----:B------:R-:W-:Y:S01]  /*a6c0*/  BPT.TRAP 0x1 ;  /* 0x000000040000795c */ /* 0x000fe20000300000 */
.L_x_296:
[----:B------:R-:W-:Y:S05]  /*a6d0*/  @P0 BRA `(.L_x_297) ;  /* 0x0000000000040947 */ /* 0x000fea0003800000 */
[----:B------:R-:W-:Y:S01]  /*a6e0*/  BPT.TRAP 0x1 ;  /* 0x000000040000795c */ /* 0x000fe20000300000 */
.L_x_297:
[--C-:B------:R-:W-:Y:S01]  /*a6f0*/  IMAD R5, R4, 0x2000, R11.reuse ;  /* 0x0000200004057824 */ /* 0x100fe200078e020b */
[----:B------:R-:W-:Y:S01]  /*a700*/  R2UR UR9, R10 ;  /* 0x000000000a0972ca */ /* 0x000fe200000e0000 */
[C---:B------:R-:W-:Y:S01]  /*a710*/  IMAD R11, R4.reuse, 0x8000, R11 ;  /* 0x00008000040b7824 */ /* 0x040fe200078e020b */
[----:B------:R-:W-:Y:S01]  /*a720*/  UIADD3 UR4, UP0, UR20, 0xf0, URZ ;  /* 0x000000f014047890 */ /* 0x000fe2000ff1e03f */
[----:B------:R-:W-:Y:S01]  /*a730*/  VIADD R13, R13, 0xffffffff ;  /* 0xffffffff0d0d7836 */ /* 0x000fe20000000000 */
[----:B------:R-:W-:Y:S01]  /*a740*/  R2UR UR5, R5 ;  /* 0x00000000050572ca */ /* 0x000fe200000e0000 */
[----:B------:R-:W-:Y:S01]  /*a750*/  UIADD3 UR22, UP1, UR20, 0x1f0, URZ ;  /* 0x000001f014167890 */ /* 0x000fe2000ff3e03f */
[----:B------:R-:W-:Y:S01]  /*a760*/  R2UR UR8, R11 ;  /* 0x000000000b0872ca */ /* 0x000fe200000e0000 */
[----:B------:R-:W-:Y:S01]  /*a770*/  VIADD R4, R4, 0x1 ;  /* 0x0000000104047836 */ /* 0x000fe20000000000 */
[----:B------:R-:W-:Y:S01]  /*a780*/  R2UR UR11, R19 ;  /* 0x00000000130b72ca */ /* 0x000fe200000e0000 */
[----:B------:R-:W-:Y:S01]  /*a790*/  UIADD3.X UR23, URZ, UR21, URZ, UP1, !UPT ;  /* 0x000000153f177290 */ /* 0x000fe20008ffe43f */
[----:B------:R-:W-:Y:S01]  /*a7a0*/  R2UR UR10, R12 ;  /* 0x000000000c0a72ca */ /* 0x000fe200000e0000 */
[----:B------:R-:W-:Y:S01]  /*a7b0*/  UMOV UR6, 0x0 ;  /* 0x0000000000067882 */ /* 0x000fe20000000000 */
[----:B------:R-:W-:Y:S01]  /*a7c0*/  R2UR UR12, R2 ;  /* 0x00000000020c72ca */ /* 0x000fe200000e0000 */
[----:B------:R-:W-:Y:S01]  /*a7d0*/  UMOV UR7, 0x10000000 ;  /* 0x1000000000077882 */ /* 0x000fe20000000000 */
[----:B------:R-:W-:Y:S01]  /*a7e0*/  R2UR UR18, R22 ;  /* 0x00000000161272ca */ /* 0x000fe200000e0000 */
[----:B------:R-:W-:Y:S01]  /*a7f0*/  VIADD R12, R12, 0x40 ;  /* 0x000000400c0c7836 */ /* 0x000fe20000000000 */
[----:B------:R-:W-:Y:S01]  /*a800*/  ISETP.GT.AND P3, PT, R13, 0x1, PT ;  /* 0x000000010d00780c */ /* 0x000fe20003f64270 */
[----:B------:R-:W-:Y:S01]  /*a810*/  UIADD3 UR13, UR5, 0x180, URZ ;  /* 0x00000180050d7890 */ /* 0x000fe2000fffe03f */
[----:B------:R-:W-:Y:S01]  /*a820*/  ISETP.NE.AND P1, PT, R4, 0x5, PT ;  /* 0x000000050400780c */ /* 0x000fe20003f25270 */
[----:B------:R-:W-:-:S02]  /*a830*/  UIADD3.X UR5, URZ, UR21, URZ, UP0, !UPT ;  /* 0x000000153f057290 */ /* 0x000fc400087fe43f */
[----:B------:R-:W-:Y:S01]  /*a840*/  UIADD3 UR14, UR8, 0xa180, URZ ;  /* 0x0000a180080e7890 */ /* 0x000fe2000fffe03f */
[----:B------:R-:W-:Y:S02]  /*a850*/  SEL R10, RZ, 0x1, P1 ;  /* 0x00000001ff0a7807 */ /* 0x000fe40000800000 */
[----:B------:R-:W-:Y:S01]  /*a860*/  UMOV UR8, UR13 ;  /* 0x0000000d00087c82 */ /* 0x000fe20008000000 */
[----:B------:R-:W-:Y:S02]  /*a870*/  SEL R4, R4, RZ, P1 ;  /* 0x000000ff04047207 */ /* 0x000fe40000800000 */
[----:B------:R-:W-:Y:S01]  /*a880*/  LOP3.LUT R3, R3, R10, RZ, 0x3c, !PT ;  /* 0x0000000a03037212 */ /* 0x000fe200078e3cff */
[----:B------:R0:W-:Y:S02]  /*a890*/  UTMALDG.3D [UR8], [UR4], desc[UR6] ;  /* 0x00000608040075b4 */ /* 0x0001e40008011000 */
[----:B0-----:R-:W-:Y:S01]  /*a8a0*/  UMOV UR8, UR14 ;  /* 0x0000000e00087c82 */ /* 0x001fe20008000000 */
[----:B------:R-:W-:-:S02]  /*a8b0*/  UMOV UR11, UR18 ;  /* 0x00000012000b7c82 */ /* 0x000fc40008000000 */
[----:B------:R0:W-:Y:S02]  /*a8c0*/  UTMALDG.3D [UR8], [UR22], desc[UR6] ;  /* 0x00000608160075b4 */ /* 0x0001e40008011000 */
[----:B0-----:R-:W-:Y:S05]  /*a8d0*/  @P3 BRA `(.L_x_298) ;  /* 0xfffffffc00483947 */ /* 0x001fea000383ffff */
.L_x_294:
[----:B------:R-:W-:Y:S05]  /*a8e0*/  BSYNC B1 ;  /* 0x0000000000017941 */ /* 0x000fea0003800000 */
.L_x_293:
[----:B------:R-:W2:Y:S01]  /*a8f0*/  LDL.64 R10, [R1] ;  /* 0x00000000010a7983 */ /* 0x000ea20000100a00 */
[----:B------:R-:W-:Y:S01]  /*a900*/  LOP3.LUT P4, RZ, R8, 0xff, RZ, 0xc0, !PT ;  /* 0x000000ff08ff7812 */ /* 0x000fe2000788c0ff */
[----:B------:R-:W-:Y:S01]  /*a910*/  VIADD R4, R7, UR40 ;  /* 0x0000002807047c36 */ /* 0x000fe20008000000 */
[----:B------:R-:W-:Y:S01]  /*a920*/  ULDC.64 UR4, c[0x0][0x650] ;  /* 0x0001940000047ab9 */ /* 0x000fe20000000a00 */
[----:B------:R-:W-:Y:S01]  /*a930*/  IMAD.U32 R7, RZ, RZ, UR40 ;  /* 0x00000028ff077e24 */ /* 0x000fe2000f8e00ff */
[----:B------:R-:W-:Y:S01]  /*a940*/  UISETP.GE.U32.AND UP0, UPT, UR40, 0x5, UPT ;  /* 0x000000052800788c */ /* 0x000fe2000bf06070 */
[----:B------:R-:W-:Y:S01]  /*a950*/  BSSY B1, `(.L_x_299) ;  /* 0x000006f000017945 */ /* 0x000fe20003800000 */
[----:B------:R-:W-:Y:S01]  /*a960*/  ISETP.GT.U32.AND P1, PT, R4, 0x4, PT ;  /* 0x000000040400780c */ /* 0x000fe20003f24070 */
[----:B------:R-:W-:Y:S01]  /*a970*/  IMAD.MOV.U32 R19, RZ, RZ, -0x1 ;  /* 0xffffffffff137424 */ /* 0x000fe200078e00ff */
[----:B------:R-:W-:Y:S01]  /*a980*/  PRMT R8, RZ, 0x7610, R8 ;  /* 0x00007610ff087816 */ /* 0x000fe20000000008 */
[----:B------:R-:W-:Y:S01]  /*a990*/  IMAD.MOV.U32 R22, RZ, RZ, -0x1 ;  /* 0xffffffffff167424 */ /* 0x000fe200078e00ff */
[----:B------:R-:W-:-:S02]  /*a9a0*/  ISETP.LT.U32.AND P1, PT, R7, 0x5, P1 ;  /* 0x000000050700780c */ /* 0x000fc40000f21070 */
[----:B------:R-:W-:Y:S01]  /*a9b0*/  PLOP3.LUT P3, PT, PT, PT, UP0, 0x80, 0x0 ;  /* 0x000000000000781c */ /* 0x000fe20003f6f008 */
[----:B------:R-:W0:Y:S01]  /*a9c0*/  @P4 S2R R3, SR_CgaCtaId ;  /* 0x0000000000034919 */ /* 0x000e220000008800 */
[----:B------:R-:W-:-:S04]  /*a9d0*/  @P4 MOV R2, 0x400 ;  /* 0x0000040000024802 */ /* 0x000fc80000000f00 */
[----:B0-----:R-:W-:Y:S01]  /*a9e0*/  @P4 LEA R5, R3, R2, 0x18 ;  /* 0x0000000203054211 */ /* 0x001fe200078ec0ff */
[----:B------:R-:W-:-:S03]  /*a9f0*/  IMAD.WIDE.U32 R2, R4, -0x33333333, RZ ;  /* 0xcccccccd04027825 */ /* 0x000fc600078e00ff */
[----:B------:R0:W-:Y:S01]  /*aa00*/  @P4 SYNCS.ARRIVE.TRANS64.A1T0 RZ, [R5+URZ+0x88], RZ ;  /* 0x000088ff05ff49a7 */ /* 0x0001e2000810003f */
[----:B------:R-:W-:Y:S01]  /*aa10*/  IMAD.MOV.U32 R2, RZ, RZ, -0x1 ;  /* 0xffffffffff027424 */ /* 0x000fe200078e00ff */
[----:B0-----:R-:W-:Y:S02]  /*aa20*/  SHF.R.U32.HI R5, RZ, 0x2, R3 ;  /* 0x00000002ff057819 */ /* 0x001fe40000011603 */
[----:B------:R-:W-:-:S03]  /*aa30*/  SEL R3, RZ, 0x1, !P1 ;  /* 0x00000001ff037807 */ /* 0x000fc60004800000 */
[----:B------:R-:W-:Y:S01]  /*aa40*/  IMAD R7, R5, -0x5, R4 ;  /* 0xfffffffb05077824 */ /* 0x000fe200078e0204 */
[----:B------:R-:W-:Y:S02]  /*aa50*/  LOP3.LUT R0, R0, R3, RZ, 0x3c, !PT ;  /* 0x0000000300007212 */ /* 0x000fe400078e3cff */
[----:B------:R-:W-:Y:S02]  /*aa60*/  PRMT R3, RZ, 0x7610, R3 ;  /* 0x00007610ff037816 */ /* 0x000fe40000000003 */
[----:B------:R-:W-:Y:S02]  /*aa70*/  @P3 LOP3.LUT R0, R0, 0x1, R5, 0x78, !PT ;  /* 0x0000000100003812 */ /* 0x000fe400078e7805 */
[----:B--2---:R-:W-:-:S04]  /*aa80*/  IADD3 R18, P4, R18, R10, RZ ;  /* 0x0000000a12127210 */ /* 0x004fc80007f9e0ff */
[----:B------:R-:W-:Y:S01]  /*aa90*/  ISETP.GE.U32.AND P1, PT, R18, UR4, PT ;  /* 0x0000000412007c0c */ /* 0x000fe2000bf26070 */
[----:B------:R-:W-:-:S05]  /*aaa0*/  IMAD.X R17, R17, 0x1, R23, P4 ;  /* 0x0000000111117824 */ /* 0x000fca00020e0617 */
[----:B------:R-:W-:-:S13]  /*aab0*/  ISETP.GE.U32.AND.EX P1, PT, R17, UR5, PT, P1 ;  /* 0x0000000511007c0c */ /* 0x000fda000bf26110 */
[----:B------:R-:W-:Y:S05]  /*aac0*/  @P1 BRA `(.L_x_300) ;  /* 0x00000004005c1947 */ /* 0x000fea0003800000 */
[----:B------:R-:W0:Y:S01]  /*aad0*/  S2R R11, SR_CTAID.X ;  /* 0x00000000000b7919 */ /* 0x000e220000002500 */
[----:B------:R-:W-:Y:S01]  /*aae0*/  ULDC.64 UR4, c[0x0][0x628] ;  /* 0x00018a0000047ab9 */ /* 0x000fe20000000a00 */
[----:B------:R-:W1:Y:S01]  /*aaf0*/  LDC R12, c[0x0][0x144] ;  /* 0x00005100ff0c7b82 */ /* 0x000e620000000800 */
[----:B------:R-:W-:Y:S01]  /*ab00*/  ISETP.NE.U32.AND P1, PT, RZ, UR4, PT ;  /* 0x00000004ff007c0c */ /* 0x000fe2000bf25070 */
[----:B------:R-:W2:Y:S01]  /*ab10*/  S2R R9, SR_CTAID.Y ;  /* 0x0000000000097919 */ /* 0x000ea20000002600 */
[----:B------:R-:W-:Y:S01]  /*ab20*/  ULDC UR6, c[0x0][0x150] ;  /* 0x0000540000067ab9 */ /* 0x000fe20000000800 */
[----:B------:R-:W-:Y:S01]  /*ab30*/  ULDC UR7, c[0x0][0x630] ;  /* 0x00018c0000077ab9 */ /* 0x000fe20000000800 */
[----:B------:R-:W-:Y:S01]  /*ab40*/  ISETP.NE.AND.EX P1, PT, RZ, UR5, PT, P1 ;  /* 0x00000005ff007c0c */ /* 0x000fe2000bf25310 */
[----:B------:R-:W-:Y:S01]  /*ab50*/  IMAD.MOV.U32 R2, RZ, RZ, R18 ;  /* 0x000000ffff027224 */ /* 0x000fe200078e0012 */
[----:B0-----:R-:W-:-:S05]  /*ab60*/  I2FP.F32.U32 R3, R11 ;  /* 0x0000000b00037245 */ /* 0x001fca0000201000 */
[----:B------:R-:W-:Y:S01]  /*ab70*/  FMUL R14, R3, UR6 ;  /* 0x00000006030e7c20 */ /* 0x000fe20008400000 */
[----:B------:R-:W-:-:S05]  /*ab80*/  IMAD.MOV.U32 R3, RZ, RZ, R17 ;  /* 0x000000ffff037224 */ /* 0x000fca00078e0011 */
[----:B--2---:R-:W-:Y:S05]  /*ab90*/  @!P1 BRA `(.L_x_301) ;  /* 0x0000000000289947 */ /* 0x004fea0003800000 */
[----:B------:R-:W-:Y:S02]  /*aba0*/  ULDC UR6, c[0x0][0x634] ;  /* 0x00018d0000067ab9 */ /* 0x000fe40000000800 */
[----:B------:R-:W-:-:S05]  /*abb0*/  IADD3 R3, P1, R18, UR6, RZ ;  /* 0x0000000612037c10 */ /* 0x000fca000ff3e0ff */
[----:B------:R-:W-:-:S04]  /*abc0*/  IMAD.X R13, RZ, RZ, R17, P1 ;  /* 0x000000ffff0d7224 */ /* 0x000fc800008e0611 */
[----:B------:R-:W-:-:S04]  /*abd0*/  IMAD.WIDE.U32 R4, R13, UR4, RZ ;  /* 0x000000040d047c25 */ /* 0x000fc8000f8e00ff */
[----:B------:R-:W-:-:S04]  /*abe0*/  IMAD.WIDE.U32 R4, P1, R3, UR5, R4 ;  /* 0x0000000503047c25 */ /* 0x000fc8000f820004 */
[----:B------:R-:W-:-:S04]  /*abf0*/  IMAD.WIDE.U32 R2, R3, UR4, RZ ;  /* 0x0000000403027c25 */ /* 0x000fc8000f8e00ff */
[----:B------:R-:W-:Y:S01]  /*ac00*/  IMAD.MOV.U32 R2, RZ, RZ, R5 ;  /* 0x000000ffff027224 */ /* 0x000fe200078e0005 */
[----:B------:R-:W-:Y:S01]  /*ac10*/  IADD3 RZ, P3, R3, R4, RZ ;  /* 0x0000000403ff7210 */ /* 0x000fe20007f7e0ff */
[----:B------:R-:W-:-:S04]  /*ac20*/  IMAD.X R3, RZ, RZ, RZ, P1 ;  /* 0x000000ffff037224 */ /* 0x000fc800008e06ff */
[----:B------:R-:W-:-:S08]  /*ac30*/  IMAD.WIDE.U32.X R2, R13, UR5, R2, P3 ;  /* 0x000000050d027c25 */ /* 0x000fd000098e0402 */
.L_x_301:
[--C-:B------:R-:W-:Y:S01]  /*ac40*/  SHF.R.U64 R10, R2, UR7, R3.reuse ;  /* 0x00000007020a7c19 */ /* 0x100fe20008001203 */
[----:B------:R-:W0:Y:S01]  /*ac50*/  F2I.U32.TRUNC.NTZ R14, R14 ;  /* 0x0000000e000e7305 */ /* 0x000e22000020f000 */
[----:B------:R-:W-:Y:S01]  /*ac60*/  SHF.R.U32.HI R2, RZ, UR7, R3 ;  /* 0x00000007ff027c19 */ /* 0x000fe20008011603 */
[----:B------:R-:W-:Y:S01]  /*ac70*/  ULDC.64 UR4, c[0x0][0x620] ;  /* 0x0001880000047ab9 */ /* 0x000fe20000000a00 */
[----:B------:R-:W-:Y:S01]  /*ac80*/  IADD3 R5, P1, RZ, -R10, RZ ;  /* 0x8000000aff057210 */ /* 0x000fe20007f3e0ff */
[----:B------:R-:W-:Y:S01]  /*ac90*/  IMAD.MOV.U32 R3, RZ, RZ, R17 ;  /* 0x000000ffff037224 */ /* 0x000fe200078e0011 */
[----:B------:R-:W-:-:S03]  /*aca0*/  ULDC.64 UR6, c[0x0][0x640] ;  /* 0x0001900000067ab9 */ /* 0x000fc60000000a00 */
[----:B------:R-:W-:Y:S01]  /*acb0*/  IMAD.X R2, RZ, RZ, ~R2, P1 ;  /* 0x000000ffff027224 */ /* 0x000fe200008e0e02 */
[----:B------:R-:W-:-:S03]  /*acc0*/  ISETP.NE.U32.AND P1, PT, RZ, UR6, PT ;  /* 0x00000006ff007c0c */ /* 0x000fc6000bf25070 */
[----:B------:R-:W-:Y:S01]  /*acd0*/  IMAD R4, R2, UR4, RZ ;  /* 0x0000000402047c24 */ /* 0x000fe2000f8e02ff */
[----:B------:R-:W-:Y:S01]  /*ace0*/  ISETP.NE.AND.EX P1, PT, RZ, UR7, PT, P1 ;  /* 0x00000007ff007c0c */ /* 0x000fe2000bf25310 */
[----:B------:R-:W-:-:S04]  /*acf0*/  IMAD.MOV.U32 R2, RZ, RZ, R18 ;  /* 0x000000ffff027224 */ /* 0x000fc800078e0012 */
[----:B------:R-:W-:Y:S01]  /*ad00*/  IMAD.WIDE.U32 R2, R5, UR4, R2 ;  /* 0x0000000405027c25 */ /* 0x000fe2000f8e0002 */
[----:B------:R-:W-:-:S03]  /*ad10*/  ULDC UR4, c[0x0][0x618] ;  /* 0x0001860000047ab9 */ /* 0x000fc60000000800 */
[----:B------:R-:W-:Y:S01]  /*ad20*/  IMAD R5, R5, UR5, R4 ;  /* 0x0000000505057c24 */ /* 0x000fe2000f8e0204 */
[----:B------:R-:W-:Y:S01]  /*ad30*/  ULDC UR5, c[0x0][0x154] ;  /* 0x0000550000057ab9 */ /* 0x000fe20000000800 */
[----:B0-----:R-:W-:Y:S02]  /*ad40*/  IMAD.MOV R4, RZ, RZ, -R14 ;  /* 0x000000ffff047224 */ /* 0x001fe400078e0a0e */
[----:B------:R-:W0:Y:S01]  /*ad50*/  LDC R14, c[0x0][0x148] ;  /* 0x00005200ff0e7b82 */ /* 0x000e220000000800 */
[----:B------:R-:W-:Y:S02]  /*ad60*/  IMAD.IADD R3, R3, 0x1, R5 ;  /* 0x0000000103037824 */ /* 0x000fe400078e0205 */
[----:B-1----:R-:W-:Y:S01]  /*ad70*/  IMAD R11, R12, R4, R11 ;  /* 0x000000040c0b7224 */ /* 0x002fe200078e020b */
[----:B------:R-:W-:Y:S02]  /*ad80*/  I2FP.F32.U32 R4, R9 ;  /* 0x0000000900047245 */ /* 0x000fe40000201000 */
[----:B------:R-:W-:-:S02]  /*ad90*/  SHF.R.U64 R12, R2, UR4, R3 ;  /* 0x00000004020c7c19 */ /* 0x000fc40008001203 */
[----:B------:R-:W-:Y:S01]  /*ada0*/  SHF.R.U32.HI R3, RZ, UR4, R3 ;  /* 0x00000004ff037c19 */ /* 0x000fe20008011603 */
[----:B------:R-:W-:Y:S01]  /*adb0*/  FMUL R4, R4, UR5 ;  /* 0x0000000504047c20 */ /* 0x000fe20008400000 */
[----:B------:R-:W-:Y:S02]  /*adc0*/  ULDC UR4, c[0x0][0x608] ;  /* 0x0001820000047ab9 */ /* 0x000fe40000000800 */
[--C-:B------:R-:W-:Y:S01]  /*add0*/  SHF.R.U64 R15, R12, UR4, R3.reuse ;  /* 0x000000040c0f7c19 */ /* 0x100fe20008001203 */
[----:B------:R1:W2:Y:S01]  /*ade0*/  F2I.U32.TRUNC.NTZ R20, R4 ;  /* 0x0000000400147305 */ /* 0x0002a2000020f000 */
[----:B------:R-:W-:Y:S01]  /*adf0*/  SHF.R.U32.HI R2, RZ, UR4, R3 ;  /* 0x00000004ff027c19 */ /* 0x000fe20008011603 */
[----:B------:R-:W-:-:S03]  /*ae00*/  ULDC UR4, c[0x0][0x658] ;  /* 0x0001960000047ab9 */ /* 0x000fc60000000800 */
[--C-:B------:R-:W-:Y:S02]  /*ae10*/  SHF.R.U64 R13, R15, UR4, R2.reuse ;  /* 0x000000040f0d7c19 */ /* 0x100fe40008001202 */
[----:B------:R-:W-:-:S03]  /*ae20*/  SHF.R.U32.HI R19, RZ, UR4, R2 ;  /* 0x00000004ff137c19 */ /* 0x000fc60008011602 */
[----:B------:R-:W-:Y:S02]  /*ae30*/  IMAD.MOV.U32 R2, RZ, RZ, R13 ;  /* 0x000000ffff027224 */ /* 0x000fe400078e000d */
[----:B------:R-:W-:Y:S01]  /*ae40*/  IMAD.MOV.U32 R3, RZ, RZ, R19 ;  /* 0x000000ffff037224 */ /* 0x000fe200078e0013 */
[----:B-1----:R-:W-:Y:S06]  /*ae50*/  @!P1 BRA `(.L_x_302) ;  /* 0x0000000000289947 */ /* 0x002fec0003800000 */
        /* <DEDUP_REMOVED lines=10> */
.L_x_302:
[----:B------:R-:W1:Y:S01]  /*af00*/  LDC R4, c[0x0][0x65c] ;  /* 0x00019700ff047b82 */ /* 0x000e620000000800 */
[----:B------:R-:W-:Y:S01]  /*af10*/  ULDC UR4, c[0x0][0x648] ;  /* 0x0001920000047ab9 */ /* 0x000fe20000000800 */
[----:B------:R-:W-:Y:S01]  /*af20*/  LOP3.LUT R15, R15, UR16, RZ, 0xc0, !PT ;  /* 0x000000100f0f7c12 */ /* 0x000fe2000f8ec0ff */
[----:B--2---:R-:W-:Y:S01]  /*af30*/  IMAD.MOV R20, RZ, RZ, -R20 ;  /* 0x000000ffff147224 */ /* 0x004fe200078e0a14 */
[----:B------:R-:W-:Y:S01]  /*af40*/  SHF.R.U64 R2, R2, UR4, R3 ;  /* 0x0000000402027c19 */ /* 0x000fe20008001203 */
[----:B------:R-:W-:Y:S01]  /*af50*/  ULDC UR4, c[0x0][0x638] ;  /* 0x00018e0000047ab9 */ /* 0x000fe20000000800 */
[----:B------:R-:W-:Y:S01]  /*af60*/  LOP3.LUT R12, R12, UR15, RZ, 0xc0, !PT ;  /* 0x0000000f0c0c7c12 */ /* 0x000fe2000f8ec0ff */
[----:B------:R-:W-:Y:S01]  /*af70*/  ULDC UR5, c[0x0][0x610] ;  /* 0x0001840000057ab9 */ /* 0x000fe20000000800 */
[----:B------:R-:W-:Y:S01]  /*af80*/  IMAD.MOV.U32 R3, RZ, RZ, 0x1 ;  /* 0x00000001ff037424 */ /* 0x000fe200078e00ff */
[----:B-1----:R-:W-:Y:S01]  /*af90*/  ISETP.NE.AND P1, PT, R4, 0x1, PT ;  /* 0x000000010400780c */ /* 0x002fe20003f25270 */
[----:B------:R-:W-:-:S02]  /*afa0*/  IMAD.MOV R4, RZ, RZ, -R2 ;  /* 0x000000ffff047224 */ /* 0x000fc400078e0a02 */
[----:B------:R-:W-:Y:S02]  /*afb0*/  IMAD R2, R2, UR17, R15 ;  /* 0x0000001102027c24 */ /* 0x000fe4000f8e020f */
[----:B------:R-:W-:Y:S01]  /*afc0*/  IMAD R13, R4, UR4, R13 ;  /* 0x00000004040d7c24 */ /* 0x000fe2000f8e020d */
[----:B------:R-:W-:-:S07]  /*afd0*/  ULDC UR4, c[0x0][0x600] ;  /* 0x0001800000047ab9 */ /* 0x000fce0000000800 */
[----:B0-----:R-:W-:-:S04]  /*afe0*/  @P1 IMAD R11, R14, R20, R9 ;  /* 0x000000140e0b1224 */ /* 0x001fc800078e0209 */
[----:B------:R-:W-:Y:S02]  /*aff0*/  IMAD R11, R2, UR5, R11 ;  /* 0x00000005020b7c24 */ /* 0x000fe4000f8e020b */
[----:B------:R-:W-:-:S05]  /*b000*/  IMAD R2, R13, UR4, R12 ;  /* 0x000000040d027c24 */ /* 0x000fca000f8e020c */
[----:B------:R-:W-:Y:S02]  /*b010*/  SEL R22, R2, R11, !P1 ;  /* 0x0000000b02167207 */ /* 0x000fe40004800000 */
[----:B------:R-:W-:Y:S01]  /*b020*/  SEL R19, R11, R2, !P1 ;  /* 0x000000020b137207 */ /* 0x000fe20004800000 */
[----:B------:R-:W-:-:S07]  /*b030*/  IMAD.MOV.U32 R2, RZ, RZ, R10 ;  /* 0x000000ffff027224 */ /* 0x000fce00078e000a */
.L_x_300:
[----:B------:R-:W-:Y:S05]  /*b040*/  BSYNC B1 ;  /* 0x0000000000017941 */ /* 0x000fea0003800000 */
.L_x_299:
[----:B------:R-:W-:-:S13]  /*b050*/  LOP3.LUT P1, RZ, R3, 0xff, RZ, 0xc0, !PT ;  /* 0x000000ff03ff7812 */ /* 0x000fda000782c0ff */
[----:B------:R-:W-:Y:S05]  /*b060*/  @P1 BRA `(.L_x_303) ;  /* 0xfffffff400301947 */ /* 0x000fea000383ffff */
[----:B------:R-:W-:Y:S05]  /*b070*/  BSYNC B0 ;  /* 0x0000000000007941 */ /* 0x000fea0003800000 */
.L_x_291:
[----:B------:R-:W-:-:S03]  /*b080*/  UMOV UR4, 0xffffffff ;  /* 0xffffffff00047882 */ /* 0x000fc60000000000 */
[----:B------:R-:W-:Y:S05]  /*b090*/  BRA.DIV UR4, `(.L_x_304) ;  /* 0x0000000604647947 */ /* 0x000fea000b800000 */
[----:B------:R-:W-:-:S13]  /*b0a0*/  ELECT P6, URZ, PT ;  /* 0x00000000003f782f */ /* 0x000fda00038c0000 */
.L_x_321:
[----:B------:R-:W-:Y:S04]  /*b0b0*/  BSSY B0, `(.L_x_305) ;  /* 0x0000034000007945 */ /* 0x000fe80003800000 */
[----:B------:R-:W-:Y:S05]  /*b0c0*/  @!P6 BRA `(.L_x_306) ;  /* 0x0000000000c8e947 */ /* 0x000fea0003800000 */
[----:B------:R-:W-:-:S04]  /*b0d0*/  LOP3.LUT R16, R16, 0x2, RZ, 0xfc, !PT ;  /* 0x0000000210107812 */ /* 0x000fc800078efcff */
[----:B------:R-:W-:-:S13]  /*b0e0*/  ISETP.NE.AND P0, PT, R16, 0x3, PT ;  /* 0x000000031000780c */ /* 0x000fda0003f05270 */
[----:B------:R-:W-:Y:S05]  /*b0f0*/  @!P0 BRA `(.L_x_307) ;  /* 0x0000000000048947 */ /* 0x000fea0003800000 */
[----:B------:R-:W-:Y:S01]  /*b100*/  BPT.TRAP 0x1 ;  /* 0x000000040000795c */ /* 0x000fe20000300000 */
.L_x_307:
[----:B------:R-:W0:Y:S01]  /*b110*/  S2R R3, SR_CgaCtaId ;  /* 0x0000000000037919 */ /* 0x000e220000008800 */
[----:B------:R-:W-:Y:S02]  /*b120*/  MOV R2, 0x400 ;  /* 0x0000040000027802 */ /* 0x000fe40000000f00 */
[----:B------:R-:W-:Y:S02]  /*b130*/  SHF.L.U32 R4, R0, 0x1f, RZ ;  /* 0x0000001f00047819 */ /* 0x000fe400000006ff */
[----:B0-----:R-:W-:-:S05]  /*b140*/  LEA R2, R3, R2, 0x18 ;  /* 0x0000000203027211 */ /* 0x001fca00078ec0ff */
[----:B------:R-:W-:-:S04]  /*b150*/  VIADD R2, R2, 0x28 ;  /* 0x0000002802027836 */ /* 0x000fc80000000000 */
[C---:B------:R-:W-:Y:S02]  /*b160*/  IMAD R9, R7.reuse, 0x8, R2 ;  /* 0x0000000807097824 */ /* 0x040fe400078e0202 */
[----:B------:R-:W-:Y:S02]  /*b170*/  VIADD R7, R7, 0x1 ;  /* 0x0000000107077836 */ /* 0x000fe40000000000 */
[----:B------:R-:W0:Y:S03]  /*b180*/  SYNCS.PHASECHK.TRANS64.TRYWAIT P0, [R9+URZ], R4 ;  /* 0x00000004090075a7 */ /* 0x000e26000800017f */
[----:B------:R-:W-:-:S04]  /*b190*/  ISETP.NE.AND P1, PT, R7, 0x5, PT ;  /* 0x000000050700780c */ /* 0x000fc80003f25270 */
[----:B------:R-:W-:Y:S02]  /*b1a0*/  SEL R3, RZ, 0x1, P1 ;  /* 0x00000001ff037807 */ /* 0x000fe40000800000 */
[----:B------:R-:W-:Y:S02]  /*b1b0*/  SEL R7, R7, RZ, P1 ;  /* 0x000000ff07077207 */ /* 0x000fe40000800000 */
[----:B------:R-:W-:-:S03]  /*b1c0*/  LOP3.LUT R6, R0, R3, RZ, 0x3c, !PT ;  /* 0x0000000300067212 */ /* 0x000fc600078e3cff */
[----:B------:R-:W-:Y:S01]  /*b1d0*/  IMAD R8, R7, 0x8, R2 ;  /* 0x0000000807087824 */ /* 0x000fe200078e0202 */
[----:B------:R-:W-:Y:S01]  /*b1e0*/  SHF.L.U32 R5, R6, 0x1f, RZ ;  /* 0x0000001f06057819 */ /* 0x000fe200000006ff */
[----:B0-----:R-:W-:Y:S06]  /*b1f0*/  @!P0 BRA `(.L_x_308) ;  /* 0x00000004002c8947 */ /* 0x001fec0003800000 */
.L_x_322:
[----:B------:R-:W1:Y:S01]  /*b200*/  SYNCS.PHASECHK.TRANS64.TRYWAIT P0, [R8+URZ], R5 ;  /* 0x00000005080075a7 */ /* 0x000e62000800017f */
[----:B------:R-:W-:-:S05]  /*b210*/  VIADD R0, R7, 0x1 ;  /* 0x0000000107007836 */ /* 0x000fca0000000000 */
[----:B------:R-:W-:-:S04]  /*b220*/  ISETP.NE.AND P1, PT, R0, 0x5, PT ;  /* 0x000000050000780c */ /* 0x000fc80003f25270 */
[----:B------:R-:W-:Y:S02]  /*b230*/  SEL R3, RZ, 0x1, P1 ;  /* 0x00000001ff037807 */ /* 0x000fe40000800000 */
[----:B------:R-:W-:Y:S02]  /*b240*/  SEL R7, R0, RZ, P1 ;  /* 0x000000ff00077207 */ /* 0x000fe40000800000 */
[----:B------:R-:W-:-:S03]  /*b250*/  LOP3.LUT R6, R6, R3, RZ, 0x3c, !PT ;  /* 0x0000000306067212 */ /* 0x000fc600078e3cff */
[----:B0-----:R-:W-:Y:S01]  /*b260*/  IMAD R9, R7, 0x8, R2 ;  /* 0x0000000807097824 */ /* 0x001fe200078e0202 */
[----:B------:R-:W-:Y:S01]  /*b270*/  SHF.L.U32 R4, R6, 0x1f, RZ ;  /* 0x0000001f06047819 */ /* 0x000fe200000006ff */
[----:B-1----:R-:W-:Y:S06]  /*b280*/  @!P0 BRA `(.L_x_309) ;  /* 0x00000004001c8947 */ /* 0x002fec0003800000 */
.L_x_323:
[----:B------:R-:W1:Y:S01]  /*b290*/  SYNCS.PHASECHK.TRANS64.TRYWAIT P0, [R9+URZ], R4 ;  /* 0x00000004090075a7 */ /* 0x000e62000800017f */
[----:B------:R-:W-:-:S05]  /*b2a0*/  VIADD R0, R7, 0x1 ;  /* 0x0000000107007836 */ /* 0x000fca0000000000 */
[----:B------:R-:W-:-:S04]  /*b2b0*/  ISETP.NE.AND P1, PT, R0, 0x5, PT ;  /* 0x000000050000780c */ /* 0x000fc80003f25270 */
[----:B------:R-:W-:Y:S02]  /*b2c0*/  SEL R3, RZ, 0x1, P1 ;  /* 0x00000001ff037807 */ /* 0x000fe40000800000 */
[----:B------:R-:W-:Y:S02]  /*b2d0*/  SEL R7, R0, RZ, P1 ;  /* 0x000000ff00077207 */ /* 0x000fe40000800000 */
[----:B------:R-:W-:-:S03]  /*b2e0*/  LOP3.LUT R11, R6, R3, RZ, 0x3c, !PT ;  /* 0x00000003060b7212 */ /* 0x000fc600078e3cff */
[----:B------:R-:W-:Y:S01]  /*b2f0*/  IMAD R6, R7, 0x8, R2 ;  /* 0x0000000807067824 */ /* 0x000fe200078e0202 */
[----:B0-----:R-:W-:Y:S01]  /*b300*/  SHF.L.U32 R5, R11, 0x1f, RZ ;  /* 0x0000001f0b057819 */ /* 0x001fe200000006ff */
[----:B-1----:R-:W-:Y:S06]  /*b310*/  @!P0 BRA `(.L_x_310) ;  /* 0x00000004000c8947 */ /* 0x002fec0003800000 */
.L_x_324:
[----:B------:R-:W1:Y:S01]  /*b320*/  SYNCS.PHASECHK.TRANS64.TRYWAIT P0, [R6+URZ], R5 ;  /* 0x00000005060075a7 */ /* 0x000e62000800017f */
[----:B------:R-:W-:-:S05]  /*b330*/  VIADD R0, R7, 0x1 ;  /* 0x0000000107007836 */ /* 0x000fca0000000000 */
[----:B------:R-:W-:-:S04]  /*b340*/  ISETP.NE.AND P1, PT, R0, 0x5, PT ;  /* 0x000000050000780c */ /* 0x000fc80003f25270 */
[----:B0-----:R-:W-:Y:S02]  /*b350*/  SEL R4, RZ, 0x1, P1 ;  /* 0x00000001ff047807 */ /* 0x001fe40000800000 */
[----:B------:R-:W-:Y:S02]  /*b360*/  SEL R3, R0, RZ, P1 ;  /* 0x000000ff00037207 */ /* 0x000fe40000800000 */
[----:B------:R-:W-:Y:S01]  /*b370*/  LOP3.LUT R0, R11, R4, RZ, 0x3c, !PT ;  /* 0x000000040b007212 */ /* 0x000fe200078e3cff */
[----:B-1----:R-:W-:Y:S06]  /*b380*/  @!P0 BRA `(.L_x_311) ;  /* 0x0000000400048947 */ /* 0x002fec0003800000 */
.L_x_325:
[----:B------:R-:W-:Y:S01]  /*b390*/  IMAD R3, R3, 0x8, R2 ;  /* 0x0000000803037824 */ /* 0x000fe200078e0202 */
[----:B------:R-:W-:-:S07]  /*b3a0*/  SHF.L.U32 R0, R0, 0x1f, RZ ;  /* 0x0000001f00007819 */ /* 0x000fce00000006ff */
.L_x_312:
[----:B-1----:R1:W2:Y:S02]  /*b3b0*/  SYNCS.PHASECHK.TRANS64.TRYWAIT P0, [R3+URZ], R0 ;  /* 0x00000000030075a7 */ /* 0x0022a4000800017f */
[----:B--2---:R-:W-:Y:S05]  /*b3c0*/  @!P0 NANOSLEEP.SYNCS 0x989680 ;  /* 0x009896800000895d */ /* 0x004fea0003900000 */
[----:B------:R-:W2:Y:S02]  /*b3d0*/  @!P0 SYNCS.PHASECHK.TRANS64 P0, [R3+URZ], R0 ;  /* 0x00000000030085a7 */ /* 0x000ea4000800007f */
[----:B--2---:R-:W-:Y:S05]  /*b3e0*/  @!P0 BRA `(.L_x_312) ;  /* 0xfffffffc00f08947 */ /* 0x004fea000383ffff */
.L_x_306:
[----:B------:R-:W-:Y:S05]  /*b3f0*/  BSYNC B0 ;  /* 0x0000000000007941 */ /* 0x000fea0003800000 */
.L_x_305:
[----:B------:R-:W-:Y:S05]  /*b400*/  EXIT ;  /* 0x000000000000794d */ /* 0x000fea0003800000 */
.L_x_15:
[----:B-1----:R1:W2:Y:S02]  /*b410*/  SYNCS.PHASECHK.TRANS64.TRYWAIT P0, [R159+URZ], R0 ;  /* 0x000000009f0075a7 */ /* 0x0022a4000800017f */
[----:B--2---:R-:W-:Y:S05]  /*b420*/  @!P0 NANOSLEEP.SYNCS 0x989680 ;  /* 0x009896800000895d */ /* 0x004fea0003900000 */
[----:B------:R-:W2:Y:S02]  /*b430*/  @!P0 SYNCS.PHASECHK.TRANS64 P0, [R159+URZ], R0 ;  /* 0x000000009f0085a7 */ /* 0x000ea4000800007f */
[----:B--2---:R-:W-:Y:S05]  /*b440*/  @!P0 BRA `(.L_x_15) ;  /* 0xfffffffc00f08947 */ /* 0x004fea000383ffff */
[----:B------:R-:W-:Y:S05]  /*b450*/  BRA `(.L_x_313) ;  /* 0xffffff6000107947 */ /* 0x000fea000383ffff */
.L_x_20:
[----:B--2---:R2:W3:Y:S02]  /*b460*/  SYNCS.PHASECHK.TRANS64.TRYWAIT P1, [R3+URZ], R0 ;  /* 0x00000000030075a7 */ /* 0x0044e4000802017f */
[----:B---3--:R-:W-:Y:S05]  /*b470*/  @!P1 NANOSLEEP.SYNCS 0x989680 ;  /* 0x009896800000995d */ /* 0x008fea0003900000 */
[----:B------:R-:W3:Y:S02]  /*b480*/  @!P1 SYNCS.PHASECHK.TRANS64 P1, [R3+URZ], R0 ;  /* 0x00000000030095a7 */ /* 0x000ee4000802007f */
[----:B---3--:R-:W-:Y:S05]  /*b490*/  @!P1 BRA `(.L_x_20) ;  /* 0xfffffffc00f09947 */ /* 0x008fea000383ffff */
[----:B------:R-:W-:Y:S05]  /*b4a0*/  BRA `(.L_x_19) ;  /* 0xffffff60007c7947 */ /* 0x000fea000383ffff */
.L_x_25:
[----:B--2---:R-:W-:-:S04]  /*b4b0*/  IMAD.U32 R4, RZ, RZ, UR4 ;  /* 0x00000004ff047e24 */ /* 0x004fc8000f8e00ff */
[----:B------:R2:W3:Y:S03]  /*b4c0*/  SYNCS.PHASECHK.TRANS64.TRYWAIT P1, [R4+URZ], R3 ;  /* 0x00000003040075a7 */ /* 0x0004e6000802017f */
[----:B---3--:R-:W-:Y:S05]  /*b4d0*/  @!P1 NANOSLEEP.SYNCS 0x989680 ;  /* 0x009896800000995d */ /* 0x008fea0003900000 */
[----:B------:R-:W3:Y:S02]  /*b4e0*/  @!P1 SYNCS.PHASECHK.TRANS64 P1, [R4+URZ], R3 ;  /* 0x00000003040095a7 */ /* 0x000ee4000802007f */
[----:B---3--:R-:W-:Y:S05]  /*b4f0*/  @!P1 BRA `(.L_x_25) ;  /* 0xfffffffc00ec9947 */ /* 0x008fea000383ffff */
[----:B------:R-:W-:Y:S05]  /*b500*/  BRA `(.L_x_24) ;  /* 0xffffff6400587947 */ /* 0x000fea000383ffff */
.L_x_31:
[----:B-1----:R1:W2:Y:S02]  /*b510*/  SYNCS.PHASECHK.TRANS64.TRYWAIT P0, [R159+URZ+0x10], R0 ;  /* 0x000010009f0075a7 */ /* 0x0022a4000800017f */
[----:B--2---:R-:W-:Y:S05]  /*b520*/  @!P0 NANOSLEEP.SYNCS 0x989680 ;  /* 0x009896800000895d */ /* 0x004fea0003900000 */
[----:B------:R-:W2:Y:S02]  /*b530*/  @!P0 SYNCS.PHASECHK.TRANS64 P0, [R159+URZ+0x10], R0 ;  /* 0x000010009f0085a7 */ /* 0x000ea4000800007f */
[----:B--2---:R-:W-:Y:S05]  /*b540*/  @!P0 BRA `(.L_x_31) ;  /* 0xfffffffc00f08947 */ /* 0x004fea000383ffff */
[----:B------:R-:W-:Y:S05]  /*b550*/  BRA `(.L_x_314) ;  /* 0xffffff68009c7947 */ /* 0x000fea000383ffff */
.L_x_292:
[----:B------:R-:W-:Y:S01]  /*b560*/  BSSY B1, `(.L_x_315) ;  /* 0x0000006000017945 */ /* 0x000fe20003800000 */
[----:B------:R-:W-:-:S07]  /*b570*/  IMAD.MOV.U32 R15, RZ, RZ, -0x1 ;  /* 0xffffffffff0f7424 */ /* 0x000fce00078e00ff */
[----:B-----5:R-:W-:Y:S05]  /*b580*/  WARPSYNC.COLLECTIVE R15, `(.L_x_316) ;  /* 0x000000000f0c7348 */ /* 0x020fea0003c00000 */
[----:B------:R-:W-:Y:S02]  /*b590*/  ELECT P6, UR62, PT ;  /* 0x00000000003e782f */ /* 0x000fe400038c0000 */
[----:B------:R-:W-:Y:S01]  /*b5a0*/  MOV R14, UR62 ;  /* 0x0000003e000e7c02 */ /* 0x000fe20008000f00 */
[----:B-----5:R-:W-:Y:S10]  /*b5b0*/  ENDCOLLECTIVE ;  /* 0x000000000000791b */ /* 0x020ff40003800000 */
.L_x_316:
[----:B------:R-:W-:Y:S05]  /*b5c0*/  BSYNC B1 ;  /* 0x0000000000017941 */ /* 0x000fea0003800000 */
.L_x_315:
[----:B------:R-:W-:Y:S05]  /*b5d0*/  BRA `(.L_x_317) ;  /* 0xffffffec00e07947 */ /* 0x000fea000383ffff */
.L_x_295:
[----:B0-----:R0:W1:Y:S02]  /*b5e0*/  SYNCS.PHASECHK.TRANS64.TRYWAIT P1, [R10+URZ+0x28], R5 ;  /* 0x000028050a0075a7 */ /* 0x001064000802017f */
[----:B-1----:R-:W-:Y:S05]  /*b5f0*/  @!P1 NANOSLEEP.SYNCS 0x989680 ;  /* 0x009896800000995d */ /* 0x002fea0003900000 */
[----:B------:R-:W1:Y:S02]  /*b600*/  @!P1 SYNCS.PHASECHK.TRANS64 P1, [R10+URZ+0x28], R5 ;  /* 0x000028050a0095a7 */ /* 0x000e64000802007f */
[----:B-1----:R-:W-:Y:S05]  /*b610*/  @!P1 BRA `(.L_x_295) ;  /* 0xfffffffc00f09947 */ /* 0x002fea000383ffff */
[----:B------:R-:W-:Y:S05]  /*b620*/  BRA `(.L_x_318) ;  /* 0xfffffff000147947 */ /* 0x000fea000383ffff */
.L_x_304:
[----:B------:R-:W-:Y:S01]  /*b630*/  BSSY B0, `(.L_x_319) ;  /* 0x0000006000007945 */ /* 0x000fe20003800000 */
[----:B------:R-:W-:-:S07]  /*b640*/  IMAD.MOV.U32 R15, RZ, RZ, -0x1 ;  /* 0xffffffffff0f7424 */ /* 0x000fce00078e00ff */
[----:B-----5:R-:W-:Y:S05]  /*b650*/  WARPSYNC.COLLECTIVE R15, `(.L_x_320) ;  /* 0x000000000f0c7348 */ /* 0x020fea0003c00000 */
[----:B------:R-:W-:Y:S02]  /*b660*/  ELECT P6, UR62, PT ;  /* 0x00000000003e782f */ /* 0x000fe400038c0000 */
[----:B------:R-:W-:Y:S01]  /*b670*/  MOV R14, UR62 ;  /* 0x0000003e000e7c02 */ /* 0x000fe20008000f00 */
[----:B-----5:R-:W-:Y:S10]  /*b680*/  ENDCOLLECTIVE ;  /* 0x000000000000791b */ /* 0x020ff40003800000 */
.L_x_320:
[----:B------:R-:W-:Y:S05]  /*b690*/  BSYNC B0 ;  /* 0x0000000000007941 */ /* 0x000fea0003800000 */
.L_x_319:
[----:B------:R-:W-:Y:S05]  /*b6a0*/  BRA `(.L_x_321) ;  /* 0xfffffff800807947 */ /* 0x000fea000383ffff */
.L_x_308:
[----:B0-----:R0:W1:Y:S02]  /*b6b0*/  SYNCS.PHASECHK.TRANS64.TRYWAIT P0, [R9+URZ], R4 ;  /* 0x00000004090075a7 */ /* 0x001064000800017f */
[----:B-1----:R-:W-:Y:S05]  /*b6c0*/  @!P0 NANOSLEEP.SYNCS 0x989680 ;  /* 0x009896800000895d */ /* 0x002fea0003900000 */
[----:B------:R-:W1:Y:S02]  /*b6d0*/  @!P0 SYNCS.PHASECHK.TRANS64 P0, [R9+URZ], R4 ;  /* 0x00000004090085a7 */ /* 0x000e64000800007f */
[----:B-1----:R-:W-:Y:S05]  /*b6e0*/  @!P0 BRA `(.L_x_308) ;  /* 0xfffffffc00f08947 */ /* 0x002fea000383ffff */
[----:B------:R-:W-:Y:S05]  /*b6f0*/  BRA `(.L_x_322) ;  /* 0xfffffff800c07947 */ /* 0x000fea000383ffff */
.L_x_309:
[----:B0-----:R0:W1:Y:S02]  /*b700*/  SYNCS.PHASECHK.TRANS64.TRYWAIT P0, [R8+URZ], R5 ;  /* 0x00000005080075a7 */ /* 0x001064000800017f */
[----:B-1----:R-:W-:Y:S05]  /*b710*/  @!P0 NANOSLEEP.SYNCS 0x989680 ;  /* 0x009896800000895d */ /* 0x002fea0003900000 */
[----:B------:R-:W1:Y:S02]  /*b720*/  @!P0 SYNCS.PHASECHK.TRANS64 P0, [R8+URZ], R5 ;  /* 0x00000005080085a7 */ /* 0x000e64000800007f */
[----:B-1----:R-:W-:Y:S05]  /*b730*/  @!P0 BRA `(.L_x_309) ;  /* 0xfffffffc00f08947 */ /* 0x002fea000383ffff */
[----:B------:R-:W-:Y:S05]  /*b740*/  BRA `(.L_x_323) ;  /* 0xfffffff800d07947 */ /* 0x000fea000383ffff */
.L_x_310:
[----:B0-----:R0:W1:Y:S02]  /*b750*/  SYNCS.PHASECHK.TRANS64.TRYWAIT P0, [R9+URZ], R4 ;  /* 0x00000004090075a7 */ /* 0x001064000800017f */
[----:B-1----:R-:W-:Y:S05]  /*b760*/  @!P0 NANOSLEEP.SYNCS 0x989680 ;  /* 0x009896800000895d */ /* 0x002fea0003900000 */
[----:B------:R-:W1:Y:S02]  /*b770*/  @!P0 SYNCS.PHASECHK.TRANS64 P0, [R9+URZ], R4 ;  /* 0x00000004090085a7 */ /* 0x000e64000800007f */
[----:B-1----:R-:W-:Y:S05]  /*b780*/  @!P0 BRA `(.L_x_310) ;  /* 0xfffffffc00f08947 */ /* 0x002fea000383ffff */
[----:B------:R-:W-:Y:S05]  /*b790*/  BRA `(.L_x_324) ;  /* 0xfffffff800e07947 */ /* 0x000fea000383ffff */
.L_x_311:
[----:B0-----:R0:W1:Y:S02]  /*b7a0*/  SYNCS.PHASECHK.TRANS64.TRYWAIT P0, [R6+URZ], R5 ;  /* 0x00000005060075a7 */ /* 0x001064000800017f */
[----:B-1----:R-:W-:Y:S05]  /*b7b0*/  @!P0 NANOSLEEP.SYNCS 0x989680 ;  /* 0x009896800000895d */ /* 0x002fea0003900000 */
[----:B------:R-:W1:Y:S02]  /*b7c0*/  @!P0 SYNCS.PHASECHK.TRANS64 P0, [R6+URZ], R5 ;  /* 0x00000005060085a7 */ /* 0x000e64000800007f */
[----:B-1----:R-:W-:Y:S05]  /*b7d0*/  @!P0 BRA `(.L_x_311) ;  /* 0xfffffffc00f08947 */ /* 0x002fea000383ffff */
[----:B------:R-:W-:Y:S05]  /*b7e0*/  BRA `(.L_x_325) ;  /* 0xfffffff800e87947 */ /* 0x000fea000383ffff */
.L_x_326:
[----:B------:R-:W-:-:S00]  /*b7f0*/  BRA `(.L_x_326) ;  /* 0xfffffffc00fc7947 */ /* 0x000fc0000383ffff */
[----:B------:R-:W-:-:S00]  /*b800*/  NOP ;  /* 0x0000000000007918 */ /* 0x000fc00000000000 */
[----:B------:R-:W-:-:S00]  /*b810*/  NOP ;  /* 0x0000000000007918 */ /* 0x000fc00000000000 */
[----:B------:R-:W-:-:S00]  /*b820*/  NOP ;  /* 0x0000000000007918 */ /* 0x000fc00000000000 */
[----:B------:R-:W-:-:S00]  /*b830*/  NOP ;  /* 0x0000000000007918 */ /* 0x000fc00000000000 */
[----:B------:R-:W-:-:S00]  /*b840*/  NOP ;  /* 0x0000000000007918 */ /* 0x000fc00000000000 */
[----:B------:R-:W-:-:S00]  /*b850*/  NOP ;  /* 0x0000000000007918 */ /* 0x000fc00000000000 */
[----:B------:R-:W-:-:S00]  /*b860*/  NOP ;  /* 0x0000000000007918 */ /* 0x000fc00000000000 */
[----:B------:R-:W-:-:S00]  /*b870*/  NOP ;  /* 0x0000000000007918 */ /* 0x000fc00000000000 */
.L_x_327:


//--------------------- .nv.global.init           --------------------------
	.section	.nv.global.init,"aw",@progbits
.nv.global.init:
	.type		$str$22,@object
	.size		$str$22,($str$23 - $str$22)
$str$22:
        /*0000*/ 	.byte	0x6b, 0x5f, 0x74, 0x69, 0x6c, 0x65, 0x5f, 0x63, 0x6f, 0x75, 0x6e, 0x74, 0x20, 0x3e, 0x3d, 0x20
        /*0010*/ 	.byte	0x31, 0x00
	.type		$str$23,@object
	.size		$str$23,(__unnamed_1 - $str$23)
$str$23:
        /*0012*/ 	.byte	0x2f, 0x74, 0x6d, 0x70, 0x2f, 0x63, 0x75, 0x74, 0x6c, 0x61, 0x73, 0x73, 0x5f, 0x73, 0x77, 0x65
        /*0022*/ 	.byte	0x65, 0x70, 0x5f, 0x73, 0x72, 0x63, 0x2f, 0x69, 0x6e, 0x63, 0x6c, 0x75, 0x64, 0x65, 0x2f, 0x63
        /*0032*/ 	.byte	0x75, 0x74, 0x6c, 0x61, 0x73, 0x73, 0x2f, 0x67, 0x65, 0x6d, 0x6d, 0x2f, 0x63, 0x6f, 0x6c, 0x6c
        /*0042*/ 	.byte	0x65, 0x63, 0x74, 0x69, 0x76, 0x65, 0x2f, 0x73, 0x6d, 0x39, 0x30, 0x5f, 0x6d, 0x6d, 0x61, 0x5f
        /*0052*/ 	.byte	0x74, 0x6d, 0x61, 0x5f, 0x67, 0x6d, 0x6d, 0x61, 0x5f, 0x73, 0x73, 0x5f, 0x77, 0x61, 0x72, 0x70
        /*0062*/ 	.byte	0x73, 0x70, 0x65, 0x63, 0x69, 0x61, 0x6c, 0x69, 0x7a, 0x65, 0x64, 0x2e, 0x68, 0x70, 0x70, 0x00
	.type		__unnamed_1,@object
	.size		__unnamed_1,(.L_0 - __unnamed_1)
__unnamed_1:
        /*0072*/ 	.byte	0x76, 0x6f, 0x69, 0x64, 0x20, 0x63, 0x75, 0x74, 0x6c, 0x61, 0x73, 0x73, 0x3a, 0x3a, 0x67, 0x65
        /* <DEDUP_REMOVED lines=179> */
        /*0bb2*/ 	.byte	0x65, 0x6e, 0x74, 0x69, 0x74, 0x79, 0x5d, 0x00
.L_0:


//--------------------- .nv.shared._ZN7cutlass13device_kernelINS_4gemm6kernel13GemmUniversalIN4cute5tupleIJiiiiEEENS1_10collective13CollectiveMmaINS1_34MainloopSm90TmaGmmaWarpSpecializedILi5ENS5_IJNS4_1CILi1EEESB_SB_EEENS1_32KernelTmaWarpSpecializedPingpongEEENS5_IJNSA_ILi64EEENSA_ILi256EEESF_EEENS_6half_tENS5_IJlSB_lEEESI_SJ_NS4_8TiledMMAINS4_8MMA_AtomIJNS4_4SM904GMMA26MMA_64x256x16_F32F16F16_SSILNSN_5MajorE0ELSP_0ELNSN_7ScaleInE1ELSQ_1EEEEEENS4_6LayoutISC_NS5_IJNSA_ILi0EEESU_SU_EEEEENS5_IJNS4_10UnderscoreESX_SX_EEEEENS4_13SM90_TMA_LOADENS4_14ComposedLayoutINS4_7SwizzleILi3ELi4ELi3EEENS4_18smem_ptr_flag_bitsILi16EEENST_INS5_IJNSA_ILi8EEESF_EEENS5_IJSF_SB_EEEEEEEvNS4_8identityES10_S1A_vS1B_EENS_8epilogue10collective6detail29Sm90TmaWarpSpecializedAdapterINS1E_15DefaultEpilogueISI_SJ_SJ_NS1D_6thread17LinearCombinationISI_Li1EffLNS1I_9ScaleType4KindE0ELNS_15FloatRoundStyleE2ESI_EENS1_15EpilogueDefaultEEEEEvvEEEEvNT_6ParamsE --------------------------
	.section	.nv.shared._ZN7cutlass13device_kernelINS_4gemm6kernel13GemmUniversalIN4cute5tupleIJiiiiEEENS1_10collective13CollectiveMmaINS1_34MainloopSm90TmaGmmaWarpSpecializedILi5ENS5_IJNS4_1CILi1EEESB_SB_EEENS1_32KernelTmaWarpSpecializedPingpongEEENS5_IJNSA_ILi64EEENSA_ILi256EEESF_EEENS_6half_tENS5_IJlSB_lEEESI_SJ_NS4_8TiledMMAINS4_8MMA_AtomIJNS4_4SM904GMMA26MMA_64x256x16_F32F16F16_SSILNSN_5MajorE0ELSP_0ELNSN_7ScaleInE1ELSQ_1EEEEEENS4_6LayoutISC_NS5_IJNSA_ILi0EEESU_SU_EEEEENS5_IJNS4_10UnderscoreESX_SX_EEEEENS4_13SM90_TMA_LOADENS4_14ComposedLayoutINS4_7SwizzleILi3ELi4ELi3EEENS4_18smem_ptr_flag_bitsILi16EEENST_INS5_IJNSA_ILi8EEESF_EEENS5_IJSF_SB_EEEEEEEvNS4_8identityES10_S1A_vS1B_EENS_8epilogue10collective6detail29Sm90TmaWarpSpecializedAdapterINS1E_15DefaultEpilogueISI_SJ_SJ_NS1D_6thread17LinearCombinationISI_Li1EffLNS1I_9ScaleType4KindE0ELNS_15FloatRoundStyleE2ESI_EENS1_15EpilogueDefaultEEEEEvvEEEEvNT_6ParamsE,"aw",@nobits
	.sectionflags	@""
	.align	16
	.zero		1024


//--------------------- .nv.shared.reserved.0     --------------------------
	.section	.nv.shared.reserved.0,"aw",@nobits
	.weak		__nv_reservedSMEM_offset_0_alias
	.size		__nv_reservedSMEM_offset_0_alias, 0, 0
	.other		__nv_reservedSMEM_offset_0_alias,@"STO_CUDA_RESERVED_SHARED STV_DEFAULT"
__nv_reservedSMEM_offset_0_alias:
	.zero		0


//--------------------- .nv.global                --------------------------
	.section	.nv.global,"aw",@nobits
.nv.global:
	.type		_ZN40_INTERNAL_5d17847c_4_k_cu_a308f28e_273334cute1_E,@object
	.size		_ZN40_INTERNAL_5d17847c_4_k_cu_a308f28e_273334cute1_E,(_ZN40_INTERNAL_5d17847c_4_k_cu_a308f28e_273334cuda3std3__45__cpo6cbeginE - _ZN40_INTERNAL_5d17847c_4_k_cu_a308f28e_273334cute1_E)
_ZN40_INTERNAL_5d17847c_4_k_cu_a308f28e_273334cute1_E:
	.zero		1
	.type		_ZN40_INTERNAL_5d17847c_4_k_cu_a308f28e_273334cuda3std3__45__cpo6cbeginE,@object
	.size		_ZN40_INTERNAL_5d17847c_4_k_cu_a308f28e_273334cuda3std3__45__cpo6cbeginE,(_ZN40_INTERNAL_5d17847c_4_k_cu_a308f28e_273334cuda3std3__48in_placeE - _ZN40_INTERNAL_5d17847c_4_k_cu_a308f28e_273334cuda3std3__45__cpo6cbeginE)
_ZN40_INTERNAL_5d17847c_4_k_cu_a308f28e_273334cuda3std3__45__cpo6cbeginE:
	.zero		1
	.type		_ZN40_INTERNAL_5d17847c_4_k_cu_a308f28e_273334cuda3std3__48in_placeE,@object
	.size		_ZN40_INTERNAL_5d17847c_4_k_cu_a308f28e_273334cuda3std3__48in_placeE,(_ZN40_INTERNAL_5d17847c_4_k_cu_a308f28e_273334cuda3std6ranges3__45__cpo9iter_moveE - _ZN40_INTERNAL_5d17847c_4_k_cu_a308f28e_273334cuda3std3__48in_placeE)
_ZN40_INTERNAL_5d17847c_4_k_cu_a308f28e_273334cuda3std3__48in_placeE:
	.zero		1
	.type		_ZN40_INTERNAL_5d17847c_4_k_cu_a308f28e_273334cuda3std6ranges3__45__cpo9iter_moveE,@object
	.size		_ZN40_INTERNAL_5d17847c_4_k_cu_a308f28e_273334cuda3std6ranges3__45__cpo9iter_moveE,(_ZN40_INTERNAL_5d17847c_4_k_cu_a308f28e_273334cuda3std3__45__cpo5beginE - _ZN40_INTERNAL_5d17847c_4_k_cu_a308f28e_273334cuda3std6ranges3__45__cpo9iter_moveE)
_ZN40_INTERNAL_5d17847c_4_k_cu_a308f28e_273334cuda3std6ranges3__45__cpo9iter_moveE:
	.zero		1
	.type		_ZN40_INTERNAL_5d17847c_4_k_cu_a308f28e_273334cuda3std3__45__cpo5beginE,@object
	.size		_ZN40_INTERNAL_5d17847c_4_k_cu_a308f28e_273334cuda3std3__45__cpo5beginE,(_ZN40_INTERNAL_5d17847c_4_k_cu_a308f28e_273334cuda3std3__442_GLOBAL__N__5d17847c_4_k_cu_a308f28e_273336ignoreE - _ZN40_INTERNAL_5d17847c_4_k_cu_a308f28e_273334cuda3std3__45__cpo5beginE)
_ZN40_INTERNAL_5d17847c_4_k_cu_a308f28e_273334cuda3std3__45__cpo5beginE:
	.zero		1
	.type		_ZN40_INTERNAL_5d17847c_4_k_cu_a308f28e_273334cuda3std3__442_GLOBAL__N__5d17847c_4_k_cu_a308f28e_273336ignoreE,@object
	.size		_ZN40_INTERNAL_5d17847c_4_k_cu_a308f28e_273334cuda3std3__442_GLOBAL__N__5d17847c_4_k_cu_a308f28e_273336ignoreE,(_ZN40_INTERNAL_5d17847c_4_k_cu_a308f28e_273334cute7productE - _ZN40_INTERNAL_5d17847c_4_k_cu_a308f28e_273334cuda3std3__442_GLOBAL__N__5d17847c_4_k_cu_a308f28e_273336ignoreE)
_ZN40_INTERNAL_5d17847c_4_k_cu_a308f28e_273334cuda3std3__442_GLOBAL__N__5d17847c_4_k_cu_a308f28e_273336ignoreE:
	.zero		1
	.type		_ZN40_INTERNAL_5d17847c_4_k_cu_a308f28e_273334cute7productE,@object
	.size		_ZN40_INTERNAL_5d17847c_4_k_cu_a308f28e_273334cute7productE,(_ZN40_INTERNAL_5d17847c_4_k_cu_a308f28e_273334cuda3std3__45__cpo3endE - _ZN40_INTERNAL_5d17847c_4_k_cu_a308f28e_273334cute7productE)
_ZN40_INTERNAL_5d17847c_4_k_cu_a308f28e_273334cute7productE:
	.zero		1
	.type		_ZN40_INTERNAL_5d17847c_4_k_cu_a308f28e_273334cuda3std3__45__cpo3endE,@object
	.size		_ZN40_INTERNAL_5d17847c_4_k_cu_a308f28e_273334cuda3std3__45__cpo3endE,(_ZN40_INTERNAL_5d17847c_4_k_cu_a308f28e_273334cuda3std3__419piecewise_constructE - _ZN40_INTERNAL_5d17847c_4_k_cu_a308f28e_273334cuda3std3__45__cpo3endE)
_ZN40_INTERNAL_5d17847c_4_k_cu_a308f28e_273334cuda3std3__45__cpo3endE:
	.zero		1
	.type		_ZN40_INTERNAL_5d17847c_4_k_cu_a308f28e_273334cuda3std3__419piecewise_constructE,@object
	.size		_ZN40_INTERNAL_5d17847c_4_k_cu_a308f28e_273334cuda3std3__419piecewise_constructE,(_ZN40_INTERNAL_5d17847c_4_k_cu_a308f28e_273334cuda3std3__45__cpo4cendE - _ZN40_INTERNAL_5d17847c_4_k_cu_a308f28e_273334cuda3std3__419piecewise_constructE)
_ZN40_INTERNAL_5d17847c_4_k_cu_a308f28e_273334cuda3std3__419piecewise_constructE:
	.zero		1
	.type		_ZN40_INTERNAL_5d17847c_4_k_cu_a308f28e_273334cuda3std3__45__cpo4cendE,@object
	.size		_ZN40_INTERNAL_5d17847c_4_k_cu_a308f28e_273334cuda3std3__45__cpo4cendE,(_ZN40_INTERNAL_5d17847c_4_k_cu_a308f28e_273334cuda3std6ranges3__45__cpo4swapE - _ZN40_INTERNAL_5d17847c_4_k_cu_a308f28e_273334cuda3std3__45__cpo4cendE)
_ZN40_INTERNAL_5d17847c_4_k_cu_a308f28e_273334cuda3std3__45__cpo4cendE:
	.zero		1
	.type		_ZN40_INTERNAL_5d17847c_4_k_cu_a308f28e_273334cuda3std6ranges3__45__cpo4swapE,@object
	.size		_ZN40_INTERNAL_5d17847c_4_k_cu_a308f28e_273334cuda3std6ranges3__45__cpo4swapE,(.L_8 - _ZN40_INTERNAL_5d17847c_4_k_cu_a308f28e_273334cuda3std6ranges3__45__cpo4swapE)
_ZN40_INTERNAL_5d17847c_4_k_cu_a308f28e_273334cuda3std6ranges3__45__cpo4swapE:
	.zero		1
.L_8:


//--------------------- .nv.constant0._ZN7cutlass13device_kernelINS_4gemm6kernel13GemmUniversalIN4cute5tupleIJiiiiEEENS1_10collective13CollectiveMmaINS1_34MainloopSm90TmaGmmaWarpSpecializedILi5ENS5_IJNS4_1CILi1EEESB_SB_EEENS1_32KernelTmaWarpSpecializedPingpongEEENS5_IJNSA_ILi64EEENSA_ILi256EEESF_EEENS_6half_tENS5_IJlSB_lEEESI_SJ_NS4_8TiledMMAINS4_8MMA_AtomIJNS4_4SM904GMMA26MMA_64x256x16_F32F16F16_SSILNSN_5MajorE0ELSP_0ELNSN_7ScaleInE1ELSQ_1EEEEEENS4_6LayoutISC_NS5_IJNSA_ILi0EEESU_SU_EEEEENS5_IJNS4_10UnderscoreESX_SX_EEEEENS4_13SM90_TMA_LOADENS4_14ComposedLayoutINS4_7SwizzleILi3ELi4ELi3EEENS4_18smem_ptr_flag_bitsILi16EEENST_INS5_IJNSA_ILi8EEESF_EEENS5_IJSF_SB_EEEEEEEvNS4_8identityES10_S1A_vS1B_EENS_8epilogue10collective6detail29Sm90TmaWarpSpecializedAdapterINS1E_15DefaultEpilogueISI_SJ_SJ_NS1D_6thread17LinearCombinationISI_Li1EffLNS1I_9ScaleType4KindE0ELNS_15FloatRoundStyleE2ESI_EENS1_15EpilogueDefaultEEEEEvvEEEEvNT_6ParamsE --------------------------
	.section	.nv.constant0._ZN7cutlass13device_kernelINS_4gemm6kernel13GemmUniversalIN4cute5tupleIJiiiiEEENS1_10collective13CollectiveMmaINS1_34MainloopSm90TmaGmmaWarpSpecializedILi5ENS5_IJNS4_1CILi1EEESB_SB_EEENS1_32KernelTmaWarpSpecializedPingpongEEENS5_IJNSA_ILi64EEENSA_ILi256EEESF_EEENS_6half_tENS5_IJlSB_lEEESI_SJ_NS4_8TiledMMAINS4_8MMA_AtomIJNS4_4SM904GMMA26MMA_64x256x16_F32F16F16_SSILNSN_5MajorE0ELSP_0ELNSN_7ScaleInE1ELSQ_1EEEEEENS4_6LayoutISC_NS5_IJNSA_ILi0EEESU_SU_EEEEENS5_IJNS4_10UnderscoreESX_SX_EEEEENS4_13SM90_TMA_LOADENS4_14ComposedLayoutINS4_7SwizzleILi3ELi4ELi3EEENS4_18smem_ptr_flag_bitsILi16EEENST_INS5_IJNSA_ILi8EEESF_EEENS5_IJSF_SB_EEEEEEEvNS4_8identityES10_S1A_vS1B_EENS_8epilogue10collective6detail29Sm90TmaWarpSpecializedAdapterINS1E_15DefaultEpilogueISI_SJ_SJ_NS1D_6thread17LinearCombinationISI_Li1EffLNS1I_9ScaleType4KindE0ELNS_15FloatRoundStyleE2ESI_EENS1_15EpilogueDefaultEEEEEvvEEEEvNT_6ParamsE,"a",@progbits
	.sectionflags	@""
	.align	4
.nv.constant0._ZN7cutlass13device_kernelINS_4gemm6kernel13GemmUniversalIN4cute5tupleIJiiiiEEENS1_10collective13CollectiveMmaINS1_34MainloopSm90TmaGmmaWarpSpecializedILi5ENS5_IJNS4_1CILi1EEESB_SB_EEENS1_32KernelTmaWarpSpecializedPingpongEEENS5_IJNSA_ILi64EEENSA_ILi256EEESF_EEENS_6half_tENS5_IJlSB_lEEESI_SJ_NS4_8TiledMMAINS4_8MMA_AtomIJNS4_4SM904GMMA26MMA_64x256x16_F32F16F16_SSILNSN_5MajorE0ELSP_0ELNSN_7ScaleInE1ELSQ_1EEEEEENS4_6LayoutISC_NS5_IJNSA_ILi0EEESU_SU_EEEEENS5_IJNS4_10UnderscoreESX_SX_EEEEENS4_13SM90_TMA_LOADENS4_14ComposedLayoutINS4_7SwizzleILi3ELi4ELi3EEENS4_18smem_ptr_flag_bitsILi16EEENST_INS5_IJNSA_ILi8EEESF_EEENS5_IJSF_SB_EEEEEEEvNS4_8identityES10_S1A_vS1B_EENS_8epilogue10collective6detail29Sm90TmaWarpSpecializedAdapterINS1E_15DefaultEpilogueISI_SJ_SJ_NS1D_6thread17LinearCombinationISI_Li1EffLNS1I_9ScaleType4KindE0ELNS_15FloatRoundStyleE2ESI_EENS1_15EpilogueDefaultEEEEEvvEEEEvNT_6ParamsE:
	.zero		1664


//--------------------- SYMBOLS --------------------------

	.type		.nv.reservedSmem.offset0,@object
	.size		.nv.reservedSmem.offset0,0x4
	.type		__assertfail,@function
